//
// Generated by NVIDIA NVVM Compiler
//
// Compiler Build ID: CL-36424714
// Cuda compilation tools, release 13.0, V13.0.88
// Based on NVVM 20.0.0
//

.version 9.0
.target sm_100
.address_size 64

	// .globl	_Z13Gpu_HistogramPjS_ji
.global .align 1 .b8 _ZN34_INTERNAL_ef182e37_4_k_cu_efe1188f4cuda3std3__45__cpo5beginE[1];
.global .align 1 .b8 _ZN34_INTERNAL_ef182e37_4_k_cu_efe1188f4cuda3std3__45__cpo3endE[1];
.global .align 1 .b8 _ZN34_INTERNAL_ef182e37_4_k_cu_efe1188f4cuda3std3__45__cpo6cbeginE[1];
.global .align 1 .b8 _ZN34_INTERNAL_ef182e37_4_k_cu_efe1188f4cuda3std3__45__cpo4cendE[1];
.global .align 1 .b8 _ZN34_INTERNAL_ef182e37_4_k_cu_efe1188f4cuda3std3__45__cpo6rbeginE[1];
.global .align 1 .b8 _ZN34_INTERNAL_ef182e37_4_k_cu_efe1188f4cuda3std3__45__cpo4rendE[1];
.global .align 1 .b8 _ZN34_INTERNAL_ef182e37_4_k_cu_efe1188f4cuda3std3__45__cpo7crbeginE[1];
.global .align 1 .b8 _ZN34_INTERNAL_ef182e37_4_k_cu_efe1188f4cuda3std3__45__cpo5crendE[1];
.global .align 1 .b8 _ZN34_INTERNAL_ef182e37_4_k_cu_efe1188f4cuda3std3__436_GLOBAL__N__ef182e37_4_k_cu_efe1188f6ignoreE[1];
.global .align 1 .b8 _ZN34_INTERNAL_ef182e37_4_k_cu_efe1188f4cuda3std3__419piecewise_constructE[1];
.global .align 1 .b8 _ZN34_INTERNAL_ef182e37_4_k_cu_efe1188f4cuda3std3__48in_placeE[1];
.global .align 1 .b8 _ZN34_INTERNAL_ef182e37_4_k_cu_efe1188f4cuda3std3__420unreachable_sentinelE[1];
.global .align 1 .b8 _ZN34_INTERNAL_ef182e37_4_k_cu_efe1188f4cuda3std3__47nulloptE[1];
.global .align 1 .b8 _ZN34_INTERNAL_ef182e37_4_k_cu_efe1188f4cuda3std3__48unexpectE[1];
.global .align 1 .b8 _ZN34_INTERNAL_ef182e37_4_k_cu_efe1188f4cuda3std6ranges3__45__cpo4swapE[1];
.global .align 1 .b8 _ZN34_INTERNAL_ef182e37_4_k_cu_efe1188f4cuda3std6ranges3__45__cpo9iter_moveE[1];
.global .align 1 .b8 _ZN34_INTERNAL_ef182e37_4_k_cu_efe1188f4cuda3std6ranges3__45__cpo5beginE[1];
.global .align 1 .b8 _ZN34_INTERNAL_ef182e37_4_k_cu_efe1188f4cuda3std6ranges3__45__cpo3endE[1];
.global .align 1 .b8 _ZN34_INTERNAL_ef182e37_4_k_cu_efe1188f4cuda3std6ranges3__45__cpo6cbeginE[1];
.global .align 1 .b8 _ZN34_INTERNAL_ef182e37_4_k_cu_efe1188f4cuda3std6ranges3__45__cpo4cendE[1];
.global .align 1 .b8 _ZN34_INTERNAL_ef182e37_4_k_cu_efe1188f4cuda3std6ranges3__45__cpo7advanceE[1];
.global .align 1 .b8 _ZN34_INTERNAL_ef182e37_4_k_cu_efe1188f4cuda3std6ranges3__45__cpo9iter_swapE[1];
.global .align 1 .b8 _ZN34_INTERNAL_ef182e37_4_k_cu_efe1188f4cuda3std6ranges3__45__cpo4nextE[1];
.global .align 1 .b8 _ZN34_INTERNAL_ef182e37_4_k_cu_efe1188f4cuda3std6ranges3__45__cpo4prevE[1];
.global .align 1 .b8 _ZN34_INTERNAL_ef182e37_4_k_cu_efe1188f4cuda3std6ranges3__45__cpo4dataE[1];
.global .align 1 .b8 _ZN34_INTERNAL_ef182e37_4_k_cu_efe1188f4cuda3std6ranges3__45__cpo5cdataE[1];
.global .align 1 .b8 _ZN34_INTERNAL_ef182e37_4_k_cu_efe1188f4cuda3std6ranges3__45__cpo4sizeE[1];
.global .align 1 .b8 _ZN34_INTERNAL_ef182e37_4_k_cu_efe1188f4cuda3std6ranges3__45__cpo5ssizeE[1];
.global .align 1 .b8 _ZN34_INTERNAL_ef182e37_4_k_cu_efe1188f4cuda3std6ranges3__45__cpo8distanceE[1];
.global .align 1 .b8 _ZN34_INTERNAL_ef182e37_4_k_cu_efe1188f6thrust24THRUST_300001_SM_1000_NS8cuda_cub3parE[1];
.global .align 1 .b8 _ZN34_INTERNAL_ef182e37_4_k_cu_efe1188f6thrust24THRUST_300001_SM_1000_NS8cuda_cub10par_nosyncE[1];
.global .align 1 .b8 _ZN34_INTERNAL_ef182e37_4_k_cu_efe1188f6thrust24THRUST_300001_SM_1000_NS6system6detail10sequential3seqE[1];
.global .align 1 .b8 _ZN34_INTERNAL_ef182e37_4_k_cu_efe1188f6thrust24THRUST_300001_SM_1000_NS12placeholders2_1E[1];
.global .align 1 .b8 _ZN34_INTERNAL_ef182e37_4_k_cu_efe1188f6thrust24THRUST_300001_SM_1000_NS12placeholders2_2E[1];
.global .align 1 .b8 _ZN34_INTERNAL_ef182e37_4_k_cu_efe1188f6thrust24THRUST_300001_SM_1000_NS12placeholders2_3E[1];
.global .align 1 .b8 _ZN34_INTERNAL_ef182e37_4_k_cu_efe1188f6thrust24THRUST_300001_SM_1000_NS12placeholders2_4E[1];
.global .align 1 .b8 _ZN34_INTERNAL_ef182e37_4_k_cu_efe1188f6thrust24THRUST_300001_SM_1000_NS12placeholders2_5E[1];
.global .align 1 .b8 _ZN34_INTERNAL_ef182e37_4_k_cu_efe1188f6thrust24THRUST_300001_SM_1000_NS12placeholders2_6E[1];
.global .align 1 .b8 _ZN34_INTERNAL_ef182e37_4_k_cu_efe1188f6thrust24THRUST_300001_SM_1000_NS12placeholders2_7E[1];
.global .align 1 .b8 _ZN34_INTERNAL_ef182e37_4_k_cu_efe1188f6thrust24THRUST_300001_SM_1000_NS12placeholders2_8E[1];
.global .align 1 .b8 _ZN34_INTERNAL_ef182e37_4_k_cu_efe1188f6thrust24THRUST_300001_SM_1000_NS12placeholders2_9E[1];
.global .align 1 .b8 _ZN34_INTERNAL_ef182e37_4_k_cu_efe1188f6thrust24THRUST_300001_SM_1000_NS12placeholders3_10E[1];
.global .align 1 .b8 _ZN34_INTERNAL_ef182e37_4_k_cu_efe1188f6thrust24THRUST_300001_SM_1000_NS3seqE[1];
.extern .shared .align 16 .b8 cache2[];

.visible .entry _Z13Gpu_HistogramPjS_ji(
	.param .u64 .ptr .align 1 _Z13Gpu_HistogramPjS_ji_param_0,
	.param .u64 .ptr .align 1 _Z13Gpu_HistogramPjS_ji_param_1,
	.param .u32 _Z13Gpu_HistogramPjS_ji_param_2,
	.param .u32 _Z13Gpu_HistogramPjS_ji_param_3
)
{
	.reg .b32 	%r<8>;
	.reg .b64 	%rd<9>;

	ld.param.u64 	%rd1, [_Z13Gpu_HistogramPjS_ji_param_0];
	ld.param.u64 	%rd2, [_Z13Gpu_HistogramPjS_ji_param_1];
	ld.param.u32 	%r1, [_Z13Gpu_HistogramPjS_ji_param_2];
	ld.param.u32 	%r2, [_Z13Gpu_HistogramPjS_ji_param_3];
	cvta.to.global.u64 	%rd3, %rd2;
	cvta.to.global.u64 	%rd4, %rd1;
	mov.u32 	%r3, %tid.x;
	mul.wide.u32 	%rd5, %r3, 4;
	add.s64 	%rd6, %rd4, %rd5;
	ld.global.u32 	%r4, [%rd6];
	and.b32  	%r5, %r4, %r1;
	shr.u32 	%r6, %r5, %r2;
	mul.wide.u32 	%rd7, %r6, 4;
	add.s64 	%rd8, %rd3, %rd7;
	atom.global.add.u32 	%r7, [%rd8], 1;
	ret;

}
	// .globl	_Z10Gpu_ExScanPjS_m
.visible .entry _Z10Gpu_ExScanPjS_m(
	.param .u64 .ptr .align 1 _Z10Gpu_ExScanPjS_m_param_0,
	.param .u64 .ptr .align 1 _Z10Gpu_ExScanPjS_m_param_1,
	.param .u64 _Z10Gpu_ExScanPjS_m_param_2
)
{
	.reg .pred 	%p<8>;
	.reg .b32 	%r<55>;
	.reg .b64 	%rd<12>;

	ld.param.u64 	%rd3, [_Z10Gpu_ExScanPjS_m_param_0];
	ld.param.u64 	%rd1, [_Z10Gpu_ExScanPjS_m_param_1];
	ld.param.u64 	%rd2, [_Z10Gpu_ExScanPjS_m_param_2];
	cvta.to.global.u64 	%rd4, %rd3;
	mov.u32 	%r16, %tid.y;
	mov.u32 	%r17, %ntid.x;
	mov.u32 	%r18, %tid.x;
	mad.lo.s32 	%r1, %r16, %r17, %r18;
	shl.b32 	%r2, %r1, 1;
	mul.wide.u32 	%rd5, %r2, 4;
	add.s64 	%rd6, %rd4, %rd5;
	ld.global.u32 	%r19, [%rd6];
	shl.b32 	%r20, %r1, 3;
	mov.u32 	%r21, cache2;
	add.s32 	%r3, %r21, %r20;
	or.b32  	%r4, %r2, 1;
	ld.global.u32 	%r22, [%rd6+4];
	st.shared.v2.u32 	[%r3], {%r19, %r22};
	bar.sync 	0;
	shr.u64 	%rd7, %rd2, 1;
	cvt.u32.u64 	%r50, %rd7;
	setp.lt.s32 	%p1, %r50, 1;
	mov.b32 	%r52, 1;
	@%p1 bra 	$L__BB1_5;
	mov.b32 	%r52, 1;
$L__BB1_2:
	bar.sync 	0;
	setp.ge.s32 	%p2, %r1, %r50;
	@%p2 bra 	$L__BB1_4;
	mul.lo.s32 	%r24, %r52, %r4;
	shl.b32 	%r25, %r24, 2;
	add.s32 	%r27, %r21, %r25;
	ld.shared.u32 	%r28, [%r27+-4];
	shl.b32 	%r29, %r52, 2;
	add.s32 	%r30, %r27, %r29;
	ld.shared.u32 	%r31, [%r30+-4];
	add.s32 	%r32, %r31, %r28;
	st.shared.u32 	[%r30+-4], %r32;
$L__BB1_4:
	shl.b32 	%r52, %r52, 1;
	shr.u32 	%r9, %r50, 1;
	setp.gt.u32 	%p3, %r50, 1;
	mov.u32 	%r50, %r9;
	@%p3 bra 	$L__BB1_2;
$L__BB1_5:
	setp.ne.s32 	%p4, %r1, 0;
	@%p4 bra 	$L__BB1_7;
	cvt.u32.u64 	%r33, %rd2;
	shl.b32 	%r34, %r33, 2;
	add.s32 	%r36, %r21, %r34;
	mov.b32 	%r37, 0;
	st.shared.u32 	[%r36+-4], %r37;
$L__BB1_7:
	setp.lt.u64 	%p5, %rd2, 2;
	@%p5 bra 	$L__BB1_12;
	mov.b32 	%r53, 1;
$L__BB1_9:
	shr.u32 	%r52, %r52, 1;
	bar.sync 	0;
	setp.ge.u32 	%p6, %r1, %r53;
	@%p6 bra 	$L__BB1_11;
	mul.lo.s32 	%r39, %r52, %r4;
	shl.b32 	%r40, %r39, 2;
	add.s32 	%r42, %r21, %r40;
	ld.shared.u32 	%r43, [%r42+-4];
	shl.b32 	%r44, %r52, 2;
	add.s32 	%r45, %r42, %r44;
	ld.shared.u32 	%r46, [%r45+-4];
	st.shared.u32 	[%r42+-4], %r46;
	add.s32 	%r47, %r46, %r43;
	st.shared.u32 	[%r45+-4], %r47;
$L__BB1_11:
	shl.b32 	%r53, %r53, 1;
	cvt.u64.u32 	%rd8, %r53;
	setp.gt.u64 	%p7, %rd2, %rd8;
	@%p7 bra 	$L__BB1_9;
$L__BB1_12:
	cvta.to.global.u64 	%rd9, %rd1;
	bar.sync 	0;
	ld.shared.v2.u32 	{%r48, %r49}, [%r3];
	add.s64 	%rd11, %rd9, %rd5;
	st.global.u32 	[%rd11], %r48;
	st.global.u32 	[%rd11+4], %r49;
	ret;

}
	// .globl	_Z13Gpu_PredicatePjS_S_ii
.visible .entry _Z13Gpu_PredicatePjS_S_ii(
	.param .u64 .ptr .align 1 _Z13Gpu_PredicatePjS_S_ii_param_0,
	.param .u64 .ptr .align 1 _Z13Gpu_PredicatePjS_S_ii_param_1,
	.param .u64 .ptr .align 1 _Z13Gpu_PredicatePjS_S_ii_param_2,
	.param .u32 _Z13Gpu_PredicatePjS_S_ii_param_3,
	.param .u32 _Z13Gpu_PredicatePjS_S_ii_param_4
)
{
	.reg .pred 	%p<2>;
	.reg .b32 	%r<8>;
	.reg .b64 	%rd<11>;

	ld.param.u64 	%rd1, [_Z13Gpu_PredicatePjS_S_ii_param_0];
	ld.param.u64 	%rd2, [_Z13Gpu_PredicatePjS_S_ii_param_1];
	ld.param.u64 	%rd3, [_Z13Gpu_PredicatePjS_S_ii_param_2];
	ld.param.u32 	%r1, [_Z13Gpu_PredicatePjS_S_ii_param_3];
	ld.param.u32 	%r2, [_Z13Gpu_PredicatePjS_S_ii_param_4];
	cvta.to.global.u64 	%rd4, %rd3;
	cvta.to.global.u64 	%rd5, %rd2;
	cvta.to.global.u64 	%rd6, %rd1;
	mov.u32 	%r3, %tid.x;
	mul.wide.u32 	%rd7, %r3, 4;
	add.s64 	%rd8, %rd6, %rd7;
	ld.global.u32 	%r4, [%rd8];
	and.b32  	%r5, %r4, %r1;
	shr.u32 	%r6, %r5, %r2;
	add.s64 	%rd9, %rd5, %rd7;
	st.global.u32 	[%rd9], %r6;
	setp.eq.s32 	%p1, %r6, 0;
	selp.u32 	%r7, 1, 0, %p1;
	add.s64 	%rd10, %rd4, %rd7;
	st.global.u32 	[%rd10], %r7;
	ret;

}
	// .globl	_Z11Gpu_MappingPjS_S_S_S_ii
.visible .entry _Z11Gpu_MappingPjS_S_S_S_ii(
	.param .u64 .ptr .align 1 _Z11Gpu_MappingPjS_S_S_S_ii_param_0,
	.param .u64 .ptr .align 1 _Z11Gpu_MappingPjS_S_S_S_ii_param_1,
	.param .u64 .ptr .align 1 _Z11Gpu_MappingPjS_S_S_S_ii_param_2,
	.param .u64 .ptr .align 1 _Z11Gpu_MappingPjS_S_S_S_ii_param_3,
	.param .u64 .ptr .align 1 _Z11Gpu_MappingPjS_S_S_S_ii_param_4,
	.param .u32 _Z11Gpu_MappingPjS_S_S_S_ii_param_5,
	.param .u32 _Z11Gpu_MappingPjS_S_S_S_ii_param_6
)
{
	.reg .pred 	%p<2>;
	.reg .b32 	%r<13>;
	.reg .b64 	%rd<19>;

	ld.param.u64 	%rd5, [_Z11Gpu_MappingPjS_S_S_S_ii_param_0];
	ld.param.u64 	%rd1, [_Z11Gpu_MappingPjS_S_S_S_ii_param_1];
	ld.param.u64 	%rd2, [_Z11Gpu_MappingPjS_S_S_S_ii_param_2];
	ld.param.u64 	%rd3, [_Z11Gpu_MappingPjS_S_S_S_ii_param_3];
	ld.param.u64 	%rd4, [_Z11Gpu_MappingPjS_S_S_S_ii_param_4];
	ld.param.u32 	%r6, [_Z11Gpu_MappingPjS_S_S_S_ii_param_5];
	ld.param.u32 	%r7, [_Z11Gpu_MappingPjS_S_S_S_ii_param_6];
	cvta.to.global.u64 	%rd6, %rd5;
	mov.u32 	%r1, %tid.x;
	mul.wide.u32 	%rd7, %r1, 4;
	add.s64 	%rd8, %rd6, %rd7;
	ld.global.u32 	%r2, [%rd8];
	and.b32  	%r8, %r2, %r6;
	shr.u32 	%r9, %r8, %r7;
	setp.eq.s32 	%p1, %r9, 0;
	@%p1 bra 	$L__BB3_2;
	cvta.to.global.u64 	%rd9, %rd2;
	cvta.to.global.u64 	%rd10, %rd3;
	ld.global.u32 	%r10, [%rd9+4];
	add.s64 	%rd12, %rd10, %rd7;
	ld.global.u32 	%r11, [%rd12];
	add.s32 	%r12, %r11, %r10;
	bra.uni 	$L__BB3_3;
$L__BB3_2:
	cvta.to.global.u64 	%rd13, %rd4;
	add.s64 	%rd15, %rd13, %rd7;
	ld.global.u32 	%r12, [%rd15];
$L__BB3_3:
	cvta.to.global.u64 	%rd16, %rd1;
	mul.wide.u32 	%rd17, %r12, 4;
	add.s64 	%rd18, %rd16, %rd17;
	st.global.u32 	[%rd18], %r2;
	ret;

}
	// .globl	_ZN3cub18CUB_300001_SM_10006detail11EmptyKernelIvEEvv
.visible .entry _ZN3cub18CUB_300001_SM_10006detail11EmptyKernelIvEEvv()
{


	ret;

}


// ===== COMPILED SASS (sm_100) =====

	.target	sm_100

	.elftype	@"ET_EXEC"


//--------------------- .note.nv.tkinfo           --------------------------
	.section	.note.nv.tkinfo,"",@"SHT_NOTE"
	.sectionflags	@"SHF_NOTE_NV_TKINFO"
	.tkinfo
        /*0018*/ 	.word	0x00000002
        /*0030*/ 	.string	""
        /*0030*/ 	.string	"ptxas"
        /*0030*/ 	.string	"Cuda compilation tools, release 13.0, V13.0.88"
        /*0030*/ 	.string	"Build cuda_13.0.r13.0/compiler.36424714_0"
        /*0030*/ 	.string	"-arch sm_100 -m 64 "



//--------------------- .note.nv.cuinfo           --------------------------
	.section	.note.nv.cuinfo,"",@"SHT_NOTE"
	.sectionflags	@"SHF_NOTE_NV_CUINFO"
        /*0018*/ 	.short	0x0002
        /*001a*/ 	.short	0x0064
        /*001c*/ 	.short	0x0082
	.zero		2


//--------------------- .nv.info                  --------------------------
	.section	.nv.info,"",@"SHT_CUDA_INFO"
	.align	4


	//----- nvinfo : EIATTR_REGCOUNT
	.align		4
        /*0000*/ 	.byte	0x04, 0x2f
        /*0002*/ 	.short	(.L_44 - .L_43)
	.align		4
.L_43:
        /*0004*/ 	.word	index@(_Z13Gpu_HistogramPjS_ji)
        /*0008*/ 	.word	0x0000000c


	//----- nvinfo : EIATTR_FRAME_SIZE
	.align		4
.L_44:
        /*000c*/ 	.byte	0x04, 0x11
        /*000e*/ 	.short	(.L_46 - .L_45)
	.align		4
.L_45:
        /*0010*/ 	.word	index@(_Z13Gpu_HistogramPjS_ji)
        /*0014*/ 	.word	0x00000000


	//----- nvinfo : EIATTR_REGCOUNT
	.align		4
.L_46:
        /*0018*/ 	.byte	0x04, 0x2f
        /*001a*/ 	.short	(.L_48 - .L_47)
	.align		4
.L_47:
        /*001c*/ 	.word	index@(_Z10Gpu_ExScanPjS_m)
        /*0020*/ 	.word	0x0000000d


	//----- nvinfo : EIATTR_FRAME_SIZE
	.align		4
.L_48:
        /*0024*/ 	.byte	0x04, 0x11
        /*0026*/ 	.short	(.L_50 - .L_49)
	.align		4
.L_49:
        /*0028*/ 	.word	index@(_Z10Gpu_ExScanPjS_m)
        /*002c*/ 	.word	0x00000000


	//----- nvinfo : EIATTR_REGCOUNT
	.align		4
.L_50:
        /*0030*/ 	.byte	0x04, 0x2f
        /*0032*/ 	.short	(.L_52 - .L_51)
	.align		4
.L_51:
        /*0034*/ 	.word	index@(_Z13Gpu_PredicatePjS_S_ii)
        /*0038*/ 	.word	0x0000000e


	//----- nvinfo : EIATTR_FRAME_SIZE
	.align		4
.L_52:
        /*003c*/ 	.byte	0x04, 0x11
        /*003e*/ 	.short	(.L_54 - .L_53)
	.align		4
.L_53:
        /*0040*/ 	.word	index@(_Z13Gpu_PredicatePjS_S_ii)
        /*0044*/ 	.word	0x00000000


	//----- nvinfo : EIATTR_REGCOUNT
	.align		4
.L_54:
        /*0048*/ 	.byte	0x04, 0x2f
        /*004a*/ 	.short	(.L_56 - .L_55)
	.align		4
.L_55:
        /*004c*/ 	.word	index@(_Z11Gpu_MappingPjS_S_S_S_ii)
        /*0050*/ 	.word	0x00000010


	//----- nvinfo : EIATTR_FRAME_SIZE
	.align		4
.L_56:
        /*0054*/ 	.byte	0x04, 0x11
        /*0056*/ 	.short	(.L_58 - .L_57)
	.align		4
.L_57:
        /*0058*/ 	.word	index@(_Z11Gpu_MappingPjS_S_S_S_ii)
        /*005c*/ 	.word	0x00000000


	//----- nvinfo : EIATTR_REGCOUNT
	.align		4
.L_58:
        /*0060*/ 	.byte	0x04, 0x2f
        /*0062*/ 	.short	(.L_60 - .L_59)
	.align		4
.L_59:
        /*0064*/ 	.word	index@(_ZN3cub18CUB_300001_SM_10006detail11EmptyKernelIvEEvv)
        /*0068*/ 	.word	0x00000004


	//----- nvinfo : EIATTR_FRAME_SIZE
	.align		4
.L_60:
        /*006c*/ 	.byte	0x04, 0x11
        /*006e*/ 	.short	(.L_62 - .L_61)
	.align		4
.L_61:
        /*0070*/ 	.word	index@(_ZN3cub18CUB_300001_SM_10006detail11EmptyKernelIvEEvv)
        /*0074*/ 	.word	0x00000000


	//----- nvinfo : EIATTR_MIN_STACK_SIZE
	.align		4
.L_62:
        /*0078*/ 	.byte	0x04, 0x12
        /*007a*/ 	.short	(.L_64 - .L_63)
	.align		4
.L_63:
        /*007c*/ 	.word	index@(_ZN3cub18CUB_300001_SM_10006detail11EmptyKernelIvEEvv)
        /*0080*/ 	.word	0x00000000


	//----- nvinfo : EIATTR_MIN_STACK_SIZE
	.align		4
.L_64:
        /*0084*/ 	.byte	0x04, 0x12
        /*0086*/ 	.short	(.L_66 - .L_65)
	.align		4
.L_65:
        /*0088*/ 	.word	index@(_Z11Gpu_MappingPjS_S_S_S_ii)
        /*008c*/ 	.word	0x00000000


	//----- nvinfo : EIATTR_MIN_STACK_SIZE
	.align		4
.L_66:
        /*0090*/ 	.byte	0x04, 0x12
        /*0092*/ 	.short	(.L_68 - .L_67)
	.align		4
.L_67:
        /*0094*/ 	.word	index@(_Z13Gpu_PredicatePjS_S_ii)
        /*0098*/ 	.word	0x00000000


	//----- nvinfo : EIATTR_MIN_STACK_SIZE
	.align		4
.L_68:
        /*009c*/ 	.byte	0x04, 0x12
        /*009e*/ 	.short	(.L_70 - .L_69)
	.align		4
.L_69:
        /*00a0*/ 	.word	index@(_Z10Gpu_ExScanPjS_m)
        /*00a4*/ 	.word	0x00000000


	//----- nvinfo : EIATTR_MIN_STACK_SIZE
	.align		4
.L_70:
        /*00a8*/ 	.byte	0x04, 0x12
        /*00aa*/ 	.short	(.L_72 - .L_71)
	.align		4
.L_71:
        /*00ac*/ 	.word	index@(_Z13Gpu_HistogramPjS_ji)
        /*00b0*/ 	.word	0x00000000
.L_72:


//--------------------- .nv.compat                --------------------------
	.section	.nv.compat,"",@"SHT_CUDA_COMPAT_INFO"
	.align	4
        /*0000*/ 	.byte	0x02, 0x09, 0x00, 0x00, 0x02, 0x02, 0x01, 0x00, 0x02, 0x05, 0x05, 0x00, 0x03, 0x07, 0x01, 0x01
        /*0010*/ 	.byte	0x02, 0x03, 0x00, 0x00, 0x02, 0x06, 0x01, 0x00, 0x04, 0x0b, 0x08, 0x00, 0x09, 0x00, 0x00, 0x00
        /*0020*/ 	.byte	0x00, 0x00, 0x00, 0x00


//--------------------- .nv.info._ZN3cub18CUB_300001_SM_10006detail11EmptyKernelIvEEvv --------------------------
	.section	.nv.info._ZN3cub18CUB_300001_SM_10006detail11EmptyKernelIvEEvv,"",@"SHT_CUDA_INFO"
	.sectionflags	@""
	.align	4


	//----- nvinfo : EIATTR_CUDA_API_VERSION
	.align		4
        /*0000*/ 	.byte	0x04, 0x37
        /*0002*/ 	.short	(.L_74 - .L_73)
.L_73:
        /*0004*/ 	.word	0x00000082


	//----- nvinfo : EIATTR_SPARSE_MMA_MASK
	.align		4
.L_74:
        /*0008*/ 	.byte	0x03, 0x50
        /*000a*/ 	.short	0x0000


	//----- nvinfo : EIATTR_MAXREG_COUNT
	.align		4
        /*000c*/ 	.byte	0x03, 0x1b
        /*000e*/ 	.short	0x00ff


	//----- nvinfo : EIATTR_MERCURY_ISA_VERSION
	.align		4
        /*0010*/ 	.byte	0x03, 0x5f
        /*0012*/ 	.short	0x0101


	//----- nvinfo : EIATTR_VRC_CTA_INIT_COUNT
	.align		4
        /*0014*/ 	.byte	0x02, 0x4a
	.zero		1
	.zero		1


	//----- nvinfo : EIATTR_EXIT_INSTR_OFFSETS
	.align		4
        /*0018*/ 	.byte	0x04, 0x1c
        /*001a*/ 	.short	(.L_76 - .L_75)


	//   ....[0]....
.L_75:
        /*001c*/ 	.word	0x00000010


	//----- nvinfo : EIATTR_SW_WAR
	.align		4
.L_76:
        /*0020*/ 	.byte	0x04, 0x36
        /*0022*/ 	.short	(.L_78 - .L_77)
.L_77:
        /*0024*/ 	.word	0x00000008
.L_78:


//--------------------- .nv.info._Z11Gpu_MappingPjS_S_S_S_ii --------------------------
	.section	.nv.info._Z11Gpu_MappingPjS_S_S_S_ii,"",@"SHT_CUDA_INFO"
	.sectionflags	@""
	.align	4


	//----- nvinfo : EIATTR_CUDA_API_VERSION
	.align		4
        /*0000*/ 	.byte	0x04, 0x37
        /*0002*/ 	.short	(.L_80 - .L_79)
.L_79:
        /*0004*/ 	.word	0x00000082


	//----- nvinfo : EIATTR_KPARAM_INFO
	.align		4
.L_80:
        /*0008*/ 	.byte	0x04, 0x17
        /*000a*/ 	.short	(.L_82 - .L_81)
.L_81:
        /*000c*/ 	.word	0x00000000
        /*0010*/ 	.short	0x0006
        /*0012*/ 	.short	0x002c
        /*0014*/ 	.byte	0x00, 0xf0, 0x11, 0x00


	//----- nvinfo : EIATTR_KPARAM_INFO
	.align		4
.L_82:
        /*0018*/ 	.byte	0x04, 0x17
        /*001a*/ 	.short	(.L_84 - .L_83)
.L_83:
        /*001c*/ 	.word	0x00000000
        /*0020*/ 	.short	0x0005
        /*0022*/ 	.short	0x0028
        /*0024*/ 	.byte	0x00, 0xf0, 0x11, 0x00


	//----- nvinfo : EIATTR_KPARAM_INFO
	.align		4
.L_84:
        /*0028*/ 	.byte	0x04, 0x17
        /*002a*/ 	.short	(.L_86 - .L_85)
.L_85:
        /*002c*/ 	.word	0x00000000
        /*0030*/ 	.short	0x0004
        /*0032*/ 	.short	0x0020
        /*0034*/ 	.byte	0x00, 0xf5, 0x21, 0x00


	//----- nvinfo : EIATTR_KPARAM_INFO
	.align		4
.L_86:
        /*0038*/ 	.byte	0x04, 0x17
        /*003a*/ 	.short	(.L_88 - .L_87)
.L_87:
        /*003c*/ 	.word	0x00000000
        /*0040*/ 	.short	0x0003
        /*0042*/ 	.short	0x0018
        /*0044*/ 	.byte	0x00, 0xf5, 0x21, 0x00


	//----- nvinfo : EIATTR_KPARAM_INFO
	.align		4
.L_88:
        /*0048*/ 	.byte	0x04, 0x17
        /*004a*/ 	.short	(.L_90 - .L_89)
.L_89:
        /*004c*/ 	.word	0x00000000
        /*0050*/ 	.short	0x0002
        /*0052*/ 	.short	0x0010
        /*0054*/ 	.byte	0x00, 0xf5, 0x21, 0x00


	//----- nvinfo : EIATTR_KPARAM_INFO
	.align		4
.L_90:
        /*0058*/ 	.byte	0x04, 0x17
        /*005a*/ 	.short	(.L_92 - .L_91)
.L_91:
        /*005c*/ 	.word	0x00000000
        /*0060*/ 	.short	0x0001
        /*0062*/ 	.short	0x0008
        /*0064*/ 	.byte	0x00, 0xf5, 0x21, 0x00


	//----- nvinfo : EIATTR_KPARAM_INFO
	.align		4
.L_92:
        /*0068*/ 	.byte	0x04, 0x17
        /*006a*/ 	.short	(.L_94 - .L_93)
.L_93:
        /*006c*/ 	.word	0x00000000
        /*0070*/ 	.short	0x0000
        /*0072*/ 	.short	0x0000
        /*0074*/ 	.byte	0x00, 0xf5, 0x21, 0x00


	//----- nvinfo : EIATTR_SPARSE_MMA_MASK
	.align		4
.L_94:
        /*0078*/ 	.byte	0x03, 0x50
        /*007a*/ 	.short	0x0000


	//----- nvinfo : EIATTR_MAXREG_COUNT
	.align		4
        /*007c*/ 	.byte	0x03, 0x1b
        /*007e*/ 	.short	0x00ff


	//----- nvinfo : EIATTR_MERCURY_ISA_VERSION
	.align		4
        /*0080*/ 	.byte	0x03, 0x5f
        /*0082*/ 	.short	0x0101


	//----- nvinfo : EIATTR_VRC_CTA_INIT_COUNT
	.align		4
        /*0084*/ 	.byte	0x02, 0x4a
	.zero		1
	.zero		1


	//----- nvinfo : EIATTR_EXIT_INSTR_OFFSETS
	.align		4
        /*0088*/ 	.byte	0x04, 0x1c
        /*008a*/ 	.short	(.L_96 - .L_95)


	//   ....[0]....
.L_95:
        /*008c*/ 	.word	0x00000160


	//----- nvinfo : EIATTR_CBANK_PARAM_SIZE
	.align		4
.L_96:
        /*0090*/ 	.byte	0x03, 0x19
        /*0092*/ 	.short	0x0030


	//----- nvinfo : EIATTR_PARAM_CBANK
	.align		4
        /*0094*/ 	.byte	0x04, 0x0a
        /*0096*/ 	.short	(.L_98 - .L_97)
	.align		4
.L_97:
        /*0098*/ 	.word	index@(.nv.constant0._Z11Gpu_MappingPjS_S_S_S_ii)
        /*009c*/ 	.short	0x0380
        /*009e*/ 	.short	0x0030


	//----- nvinfo : EIATTR_SW_WAR
	.align		4
.L_98:
        /*00a0*/ 	.byte	0x04, 0x36
        /*00a2*/ 	.short	(.L_100 - .L_99)
.L_99:
        /*00a4*/ 	.word	0x00000008
.L_100:


//--------------------- .nv.info._Z13Gpu_PredicatePjS_S_ii --------------------------
	.section	.nv.info._Z13Gpu_PredicatePjS_S_ii,"",@"SHT_CUDA_INFO"
	.sectionflags	@""
	.align	4


	//----- nvinfo : EIATTR_CUDA_API_VERSION
	.align		4
        /*0000*/ 	.byte	0x04, 0x37
        /*0002*/ 	.short	(.L_102 - .L_101)
.L_101:
        /*0004*/ 	.word	0x00000082


	//----- nvinfo : EIATTR_KPARAM_INFO
	.align		4
.L_102:
        /*0008*/ 	.byte	0x04, 0x17
        /*000a*/ 	.short	(.L_104 - .L_103)
.L_103:
        /*000c*/ 	.word	0x00000000
        /*0010*/ 	.short	0x0004
        /*0012*/ 	.short	0x001c
        /*0014*/ 	.byte	0x00, 0xf0, 0x11, 0x00


	//----- nvinfo : EIATTR_KPARAM_INFO
	.align		4
.L_104:
        /*0018*/ 	.byte	0x04, 0x17
        /*001a*/ 	.short	(.L_106 - .L_105)
.L_105:
        /*001c*/ 	.word	0x00000000
        /*0020*/ 	.short	0x0003
        /*0022*/ 	.short	0x0018
        /*0024*/ 	.byte	0x00, 0xf0, 0x11, 0x00


	//----- nvinfo : EIATTR_KPARAM_INFO
	.align		4
.L_106:
        /*0028*/ 	.byte	0x04, 0x17
        /*002a*/ 	.short	(.L_108 - .L_107)
.L_107:
        /*002c*/ 	.word	0x00000000
        /*0030*/ 	.short	0x0002
        /*0032*/ 	.short	0x0010
        /*0034*/ 	.byte	0x00, 0xf5, 0x21, 0x00


	//----- nvinfo : EIATTR_KPARAM_INFO
	.align		4
.L_108:
        /*0038*/ 	.byte	0x04, 0x17
        /*003a*/ 	.short	(.L_110 - .L_109)
.L_109:
        /*003c*/ 	.word	0x00000000
        /*0040*/ 	.short	0x0001
        /*0042*/ 	.short	0x0008
        /*0044*/ 	.byte	0x00, 0xf5, 0x21, 0x00


	//----- nvinfo : EIATTR_KPARAM_INFO
	.align		4
.L_110:
        /*0048*/ 	.byte	0x04, 0x17
        /*004a*/ 	.short	(.L_112 - .L_111)
.L_111:
        /*004c*/ 	.word	0x00000000
        /*0050*/ 	.short	0x0000
        /*0052*/ 	.short	0x0000
        /*0054*/ 	.byte	0x00, 0xf5, 0x21, 0x00


	//----- nvinfo : EIATTR_SPARSE_MMA_MASK
	.align		4
.L_112:
        /*0058*/ 	.byte	0x03, 0x50
        /*005a*/ 	.short	0x0000


	//----- nvinfo : EIATTR_MAXREG_COUNT
	.align		4
        /*005c*/ 	.byte	0x03, 0x1b
        /*005e*/ 	.short	0x00ff


	//----- nvinfo : EIATTR_MERCURY_ISA_VERSION
	.align		4
        /*0060*/ 	.byte	0x03, 0x5f
        /*0062*/ 	.short	0x0101


	//----- nvinfo : EIATTR_VRC_CTA_INIT_COUNT
	.align		4
        /*0064*/ 	.byte	0x02, 0x4a
	.zero		1
	.zero		1


	//----- nvinfo : EIATTR_EXIT_INSTR_OFFSETS
	.align		4
        /*0068*/ 	.byte	0x04, 0x1c
        /*006a*/ 	.short	(.L_114 - .L_113)


	//   ....[0]....
.L_113:
        /*006c*/ 	.word	0x00000110


	//----- nvinfo : EIATTR_CBANK_PARAM_SIZE
	.align		4
.L_114:
        /*0070*/ 	.byte	0x03, 0x19
        /*0072*/ 	.short	0x0020


	//----- nvinfo : EIATTR_PARAM_CBANK
	.align		4
        /*0074*/ 	.byte	0x04, 0x0a
        /*0076*/ 	.short	(.L_116 - .L_115)
	.align		4
.L_115:
        /*0078*/ 	.word	index@(.nv.constant0._Z13Gpu_PredicatePjS_S_ii)
        /*007c*/ 	.short	0x0380
        /*007e*/ 	.short	0x0020


	//----- nvinfo : EIATTR_SW_WAR
	.align		4
.L_116:
        /*0080*/ 	.byte	0x04, 0x36
        /*0082*/ 	.short	(.L_118 - .L_117)
.L_117:
        /*0084*/ 	.word	0x00000008
.L_118:


//--------------------- .nv.info._Z10Gpu_ExScanPjS_m --------------------------
	.section	.nv.info._Z10Gpu_ExScanPjS_m,"",@"SHT_CUDA_INFO"
	.sectionflags	@""
	.align	4


	//----- nvinfo : EIATTR_CUDA_API_VERSION
	.align		4
        /*0000*/ 	.byte	0x04, 0x37
        /*0002*/ 	.short	(.L_120 - .L_119)
.L_119:
        /*0004*/ 	.word	0x00000082


	//----- nvinfo : EIATTR_KPARAM_INFO
	.align		4
.L_120:
        /*0008*/ 	.byte	0x04, 0x17
        /*000a*/ 	.short	(.L_122 - .L_121)
.L_121:
        /*000c*/ 	.word	0x00000000
        /*0010*/ 	.short	0x0002
        /*0012*/ 	.short	0x0010
        /*0014*/ 	.byte	0x00, 0xf0, 0x21, 0x00


	//----- nvinfo : EIATTR_KPARAM_INFO
	.align		4
.L_122:
        /*0018*/ 	.byte	0x04, 0x17
        /*001a*/ 	.short	(.L_124 - .L_123)
.L_123:
        /*001c*/ 	.word	0x00000000
        /*0020*/ 	.short	0x0001
        /*0022*/ 	.short	0x0008
        /*0024*/ 	.byte	0x00, 0xf5, 0x21, 0x00


	//----- nvinfo : EIATTR_KPARAM_INFO
	.align		4
.L_124:
        /*0028*/ 	.byte	0x04, 0x17
        /*002a*/ 	.short	(.L_126 - .L_125)
.L_125:
        /*002c*/ 	.word	0x00000000
        /*0030*/ 	.short	0x0000
        /*0032*/ 	.short	0x0000
        /*0034*/ 	.byte	0x00, 0xf5, 0x21, 0x00


	//----- nvinfo : EIATTR_SPARSE_MMA_MASK
	.align		4
.L_126:
        /*0038*/ 	.byte	0x03, 0x50
        /*003a*/ 	.short	0x0000


	//----- nvinfo : EIATTR_MAXREG_COUNT
	.align		4
        /*003c*/ 	.byte	0x03, 0x1b
        /*003e*/ 	.short	0x00ff


	//----- nvinfo : EIATTR_NUM_BARRIERS
	.align		4
        /*0040*/ 	.byte	0x02, 0x4c
        /*0042*/ 	.byte	0x01
	.zero		1


	//----- nvinfo : EIATTR_MERCURY_ISA_VERSION
	.align		4
        /*0044*/ 	.byte	0x03, 0x5f
        /*0046*/ 	.short	0x0101


	//----- nvinfo : EIATTR_VRC_CTA_INIT_COUNT
	.align		4
        /*0048*/ 	.byte	0x02, 0x4a
	.zero		1
	.zero		1


	//----- nvinfo : EIATTR_EXIT_INSTR_OFFSETS
	.align		4
        /*004c*/ 	.byte	0x04, 0x1c
        /*004e*/ 	.short	(.L_128 - .L_127)


	//   ....[0]....
.L_127:
        /*0050*/ 	.word	0x00000450


	//----- nvinfo : EIATTR_CBANK_PARAM_SIZE
	.align		4
.L_128:
        /*0054*/ 	.byte	0x03, 0x19
        /*0056*/ 	.short	0x0018


	//----- nvinfo : EIATTR_PARAM_CBANK
	.align		4
        /*0058*/ 	.byte	0x04, 0x0a
        /*005a*/ 	.short	(.L_130 - .L_129)
	.align		4
.L_129:
        /*005c*/ 	.word	index@(.nv.constant0._Z10Gpu_ExScanPjS_m)
        /*0060*/ 	.short	0x0380
        /*0062*/ 	.short	0x0018


	//----- nvinfo : EIATTR_SW_WAR
	.align		4
.L_130:
        /*0064*/ 	.byte	0x04, 0x36
        /*0066*/ 	.short	(.L_132 - .L_131)
.L_131:
        /*0068*/ 	.word	0x00000008
.L_132:


//--------------------- .nv.info._Z13Gpu_HistogramPjS_ji --------------------------
	.section	.nv.info._Z13Gpu_HistogramPjS_ji,"",@"SHT_CUDA_INFO"
	.sectionflags	@""
	.align	4


	//----- nvinfo : EIATTR_CUDA_API_VERSION
	.align		4
        /*0000*/ 	.byte	0x04, 0x37
        /*0002*/ 	.short	(.L_134 - .L_133)
.L_133:
        /*0004*/ 	.word	0x00000082


	//----- nvinfo : EIATTR_KPARAM_INFO
	.align		4
.L_134:
        /*0008*/ 	.byte	0x04, 0x17
        /*000a*/ 	.short	(.L_136 - .L_135)
.L_135:
        /*000c*/ 	.word	0x00000000
        /*0010*/ 	.short	0x0003
        /*0012*/ 	.short	0x0014
        /*0014*/ 	.byte	0x00, 0xf0, 0x11, 0x00


	//----- nvinfo : EIATTR_KPARAM_INFO
	.align		4
.L_136:
        /*0018*/ 	.byte	0x04, 0x17
        /*001a*/ 	.short	(.L_138 - .L_137)
.L_137:
        /*001c*/ 	.word	0x00000000
        /*0020*/ 	.short	0x0002
        /*0022*/ 	.short	0x0010
        /*0024*/ 	.byte	0x00, 0xf0, 0x11, 0x00


	//----- nvinfo : EIATTR_KPARAM_INFO
	.align		4
.L_138:
        /*0028*/ 	.byte	0x04, 0x17
        /*002a*/ 	.short	(.L_140 - .L_139)
.L_139:
        /*002c*/ 	.word	0x00000000
        /*0030*/ 	.short	0x0001
        /*0032*/ 	.short	0x0008
        /*0034*/ 	.byte	0x00, 0xf5, 0x21, 0x00


	//----- nvinfo : EIATTR_KPARAM_INFO
	.align		4
.L_140:
        /*0038*/ 	.byte	0x04, 0x17
        /*003a*/ 	.short	(.L_142 - .L_141)
.L_141:
        /*003c*/ 	.word	0x00000000
        /*0040*/ 	.short	0x0000
        /*0042*/ 	.short	0x0000
        /*0044*/ 	.byte	0x00, 0xf5, 0x21, 0x00


	//----- nvinfo : EIATTR_SPARSE_MMA_MASK
	.align		4
.L_142:
        /*0048*/ 	.byte	0x03, 0x50
        /*004a*/ 	.short	0x0000


	//----- nvinfo : EIATTR_MAXREG_COUNT
	.align		4
        /*004c*/ 	.byte	0x03, 0x1b
        /*004e*/ 	.short	0x00ff


	//----- nvinfo : EIATTR_MERCURY_ISA_VERSION
	.align		4
        /*0050*/ 	.byte	0x03, 0x5f
        /*0052*/ 	.short	0x0101


	//----- nvinfo : EIATTR_VRC_CTA_INIT_COUNT
	.align		4
        /*0054*/ 	.byte	0x02, 0x4a
	.zero		1
	.zero		1


	//----- nvinfo : EIATTR_EXIT_INSTR_OFFSETS
	.align		4
        /*0058*/ 	.byte	0x04, 0x1c
        /*005a*/ 	.short	(.L_144 - .L_143)


	//   ....[0]....
.L_143:
        /*005c*/ 	.word	0x000000d0


	//----- nvinfo : EIATTR_CBANK_PARAM_SIZE
	.align		4
.L_144:
        /*0060*/ 	.byte	0x03, 0x19
        /*0062*/ 	.short	0x0018


	//----- nvinfo : EIATTR_PARAM_CBANK
	.align		4
        /*0064*/ 	.byte	0x04, 0x0a
        /*0066*/ 	.short	(.L_146 - .L_145)
	.align		4
.L_145:
        /*0068*/ 	.word	index@(.nv.constant0._Z13Gpu_HistogramPjS_ji)
        /*006c*/ 	.short	0x0380
        /*006e*/ 	.short	0x0018


	//----- nvinfo : EIATTR_SW_WAR
	.align		4
.L_146:
        /*0070*/ 	.byte	0x04, 0x36
        /*0072*/ 	.short	(.L_148 - .L_147)
.L_147:
        /*0074*/ 	.word	0x00000008
.L_148:


//--------------------- .nv.callgraph             --------------------------
	.section	.nv.callgraph,"",@"SHT_CUDA_CALLGRAPH"
	.align	4
	.sectionentsize	8
	.align		4
        /*0000*/ 	.word	0x00000000
	.align		4
        /*0004*/ 	.word	0xffffffff
	.align		4
        /*0008*/ 	.word	0x00000000
	.align		4
        /*000c*/ 	.word	0xfffffffe
	.align		4
        /*0010*/ 	.word	0x00000000
	.align		4
        /*0014*/ 	.word	0xfffffffd
	.align		4
        /*0018*/ 	.word	0x00000000
	.align		4
        /*001c*/ 	.word	0xfffffffc


//--------------------- .nv.constant4             --------------------------
	.section	.nv.constant4,"a",@progbits
	.align	8
	.align		8
.nv.constant4:
        /*0000*/ 	.dword	_ZN34_INTERNAL_ef182e37_4_k_cu_efe1188f4cuda3std3__45__cpo5beginE
	.align		8
        /*0008*/ 	.dword	_ZN34_INTERNAL_ef182e37_4_k_cu_efe1188f4cuda3std3__45__cpo3endE
	.align		8
        /*0010*/ 	.dword	_ZN34_INTERNAL_ef182e37_4_k_cu_efe1188f4cuda3std3__45__cpo6cbeginE
	.align		8
        /*0018*/ 	.dword	_ZN34_INTERNAL_ef182e37_4_k_cu_efe1188f4cuda3std3__45__cpo4cendE
	.align		8
        /*0020*/ 	.dword	_ZN34_INTERNAL_ef182e37_4_k_cu_efe1188f4cuda3std3__45__cpo6rbeginE
	.align		8
        /*0028*/ 	.dword	_ZN34_INTERNAL_ef182e37_4_k_cu_efe1188f4cuda3std3__45__cpo4rendE
	.align		8
        /*0030*/ 	.dword	_ZN34_INTERNAL_ef182e37_4_k_cu_efe1188f4cuda3std3__45__cpo7crbeginE
	.align		8
        /*0038*/ 	.dword	_ZN34_INTERNAL_ef182e37_4_k_cu_efe1188f4cuda3std3__45__cpo5crendE
	.align		8
        /*0040*/ 	.dword	_ZN34_INTERNAL_ef182e37_4_k_cu_efe1188f4cuda3std3__436_GLOBAL__N__ef182e37_4_k_cu_efe1188f6ignoreE
	.align		8
        /*0048*/ 	.dword	_ZN34_INTERNAL_ef182e37_4_k_cu_efe1188f4cuda3std3__419piecewise_constructE
	.align		8
        /*0050*/ 	.dword	_ZN34_INTERNAL_ef182e37_4_k_cu_efe1188f4cuda3std3__48in_placeE
	.align		8
        /*0058*/ 	.dword	_ZN34_INTERNAL_ef182e37_4_k_cu_efe1188f4cuda3std3__420unreachable_sentinelE
	.align		8
        /*0060*/ 	.dword	_ZN34_INTERNAL_ef182e37_4_k_cu_efe1188f4cuda3std3__47nulloptE
	.align		8
        /*0068*/ 	.dword	_ZN34_INTERNAL_ef182e37_4_k_cu_efe1188f4cuda3std3__48unexpectE
	.align		8
        /*0070*/ 	.dword	_ZN34_INTERNAL_ef182e37_4_k_cu_efe1188f4cuda3std6ranges3__45__cpo4swapE
	.align		8
        /*0078*/ 	.dword	_ZN34_INTERNAL_ef182e37_4_k_cu_efe1188f4cuda3std6ranges3__45__cpo9iter_moveE
	.align		8
        /*0080*/ 	.dword	_ZN34_INTERNAL_ef182e37_4_k_cu_efe1188f4cuda3std6ranges3__45__cpo5beginE
	.align		8
        /*0088*/ 	.dword	_ZN34_INTERNAL_ef182e37_4_k_cu_efe1188f4cuda3std6ranges3__45__cpo3endE
	.align		8
        /*0090*/ 	.dword	_ZN34_INTERNAL_ef182e37_4_k_cu_efe1188f4cuda3std6ranges3__45__cpo6cbeginE
	.align		8
        /*0098*/ 	.dword	_ZN34_INTERNAL_ef182e37_4_k_cu_efe1188f4cuda3std6ranges3__45__cpo4cendE
	.align		8
        /*00a0*/ 	.dword	_ZN34_INTERNAL_ef182e37_4_k_cu_efe1188f4cuda3std6ranges3__45__cpo7advanceE
	.align		8
        /*00a8*/ 	.dword	_ZN34_INTERNAL_ef182e37_4_k_cu_efe1188f4cuda3std6ranges3__45__cpo9iter_swapE
	.align		8
        /*00b0*/ 	.dword	_ZN34_INTERNAL_ef182e37_4_k_cu_efe1188f4cuda3std6ranges3__45__cpo4nextE
	.align		8
        /*00b8*/ 	.dword	_ZN34_INTERNAL_ef182e37_4_k_cu_efe1188f4cuda3std6ranges3__45__cpo4prevE
	.align		8
        /*00c0*/ 	.dword	_ZN34_INTERNAL_ef182e37_4_k_cu_efe1188f4cuda3std6ranges3__45__cpo4dataE
	.align		8
        /*00c8*/ 	.dword	_ZN34_INTERNAL_ef182e37_4_k_cu_efe1188f4cuda3std6ranges3__45__cpo5cdataE
	.align		8
        /*00d0*/ 	.dword	_ZN34_INTERNAL_ef182e37_4_k_cu_efe1188f4cuda3std6ranges3__45__cpo4sizeE
	.align		8
        /*00d8*/ 	.dword	_ZN34_INTERNAL_ef182e37_4_k_cu_efe1188f4cuda3std6ranges3__45__cpo5ssizeE
	.align		8
        /*00e0*/ 	.dword	_ZN34_INTERNAL_ef182e37_4_k_cu_efe1188f4cuda3std6ranges3__45__cpo8distanceE
	.align		8
        /*00e8*/ 	.dword	_ZN34_INTERNAL_ef182e37_4_k_cu_efe1188f6thrust24THRUST_300001_SM_1000_NS8cuda_cub3parE
	.align		8
        /*00f0*/ 	.dword	_ZN34_INTERNAL_ef182e37_4_k_cu_efe1188f6thrust24THRUST_300001_SM_1000_NS8cuda_cub10par_nosyncE
	.align		8
        /*00f8*/ 	.dword	_ZN34_INTERNAL_ef182e37_4_k_cu_efe1188f6thrust24THRUST_300001_SM_1000_NS6system6detail10sequential3seqE
	.align		8
        /*0100*/ 	.dword	_ZN34_INTERNAL_ef182e37_4_k_cu_efe1188f6thrust24THRUST_300001_SM_1000_NS12placeholders2_1E
	.align		8
        /*0108*/ 	.dword	_ZN34_INTERNAL_ef182e37_4_k_cu_efe1188f6thrust24THRUST_300001_SM_1000_NS12placeholders2_2E
	.align		8
        /*0110*/ 	.dword	_ZN34_INTERNAL_ef182e37_4_k_cu_efe1188f6thrust24THRUST_300001_SM_1000_NS12placeholders2_3E
	.align		8
        /*0118*/ 	.dword	_ZN34_INTERNAL_ef182e37_4_k_cu_efe1188f6thrust24THRUST_300001_SM_1000_NS12placeholders2_4E
	.align		8
        /*0120*/ 	.dword	_ZN34_INTERNAL_ef182e37_4_k_cu_efe1188f6thrust24THRUST_300001_SM_1000_NS12placeholders2_5E
	.align		8
        /*0128*/ 	.dword	_ZN34_INTERNAL_ef182e37_4_k_cu_efe1188f6thrust24THRUST_300001_SM_1000_NS12placeholders2_6E
	.align		8
        /*0130*/ 	.dword	_ZN34_INTERNAL_ef182e37_4_k_cu_efe1188f6thrust24THRUST_300001_SM_1000_NS12placeholders2_7E
	.align		8
        /*0138*/ 	.dword	_ZN34_INTERNAL_ef182e37_4_k_cu_efe1188f6thrust24THRUST_300001_SM_1000_NS12placeholders2_8E
	.align		8
        /*0140*/ 	.dword	_ZN34_INTERNAL_ef182e37_4_k_cu_efe1188f6thrust24THRUST_300001_SM_1000_NS12placeholders2_9E
	.align		8
        /*0148*/ 	.dword	_ZN34_INTERNAL_ef182e37_4_k_cu_efe1188f6thrust24THRUST_300001_SM_1000_NS12placeholders3_10E
	.align		8
        /*0150*/ 	.dword	_ZN34_INTERNAL_ef182e37_4_k_cu_efe1188f6thrust24THRUST_300001_SM_1000_NS3seqE


//--------------------- .text._ZN3cub18CUB_300001_SM_10006detail11EmptyKernelIvEEvv --------------------------
	.section	.text._ZN3cub18CUB_300001_SM_10006detail11EmptyKernelIvEEvv,"ax",@progbits
	.align	128
        .global         _ZN3cub18CUB_300001_SM_10006detail11EmptyKernelIvEEvv
        .type           _ZN3cub18CUB_300001_SM_10006detail11EmptyKernelIvEEvv,@function
        .size           _ZN3cub18CUB_300001_SM_10006detail11EmptyKernelIvEEvv,(.L_x_9 - _ZN3cub18CUB_300001_SM_10006detail11EmptyKernelIvEEvv)
        .other          _ZN3cub18CUB_300001_SM_10006detail11EmptyKernelIvEEvv,@"STO_CUDA_ENTRY STV_DEFAULT"
_ZN3cub18CUB_300001_SM_10006detail11EmptyKernelIvEEvv:
.text._ZN3cub18CUB_300001_SM_10006detail11EmptyKernelIvEEvv:
[----:B------:R-:W-:Y:S01]  /*0000*/  LDC R1, c[0x0][0x37c] ;  /* 0x0000df00ff017b82 */ /* 0x000fe20000000800 */
[----:B------:R-:W-:Y:S05]  /*0010*/  EXIT ;  /* 0x000000000000794d */ /* 0x000fea0003800000 */
.L_x_0:
[----:B------:R-:W-:-:S00]  /*0020*/  BRA `(.L_x_0) ;  /* 0xfffffffc00fc7947 */ /* 0x000fc0000383ffff */
[----:B------:R-:W-:-:S00]  /*0030*/  NOP ;  /* 0x0000000000007918 */ /* 0x000fc00000000000 */
        /* <DEDUP_REMOVED lines=12> */
.L_x_9:


//--------------------- .text._Z11Gpu_MappingPjS_S_S_S_ii --------------------------
	.section	.text._Z11Gpu_MappingPjS_S_S_S_ii,"ax",@progbits
	.align	128
        .global         _Z11Gpu_MappingPjS_S_S_S_ii
        .type           _Z11Gpu_MappingPjS_S_S_S_ii,@function
        .size           _Z11Gpu_MappingPjS_S_S_S_ii,(.L_x_10 - _Z11Gpu_MappingPjS_S_S_S_ii)
        .other          _Z11Gpu_MappingPjS_S_S_S_ii,@"STO_CUDA_ENTRY STV_DEFAULT"
_Z11Gpu_MappingPjS_S_S_S_ii:
.text._Z11Gpu_MappingPjS_S_S_S_ii:
[----:B------:R-:W-:Y:S01]  /*0000*/  LDC R1, c[0x0][0x37c] ;  /* 0x0000df00ff017b82 */ /* 0x000fe20000000800 */
[----:B------:R-:W0:Y:S07]  /*0010*/  S2R R13, SR_TID.X ;  /* 0x00000000000d7919 */ /* 0x000e2e0000002100 */
[----:B------:R-:W0:Y:S01]  /*0020*/  LDC.64 R2, c[0x0][0x380] ;  /* 0x0000e000ff027b82 */ /* 0x000e220000000a00 */
[----:B------:R-:W1:Y:S01]  /*0030*/  LDCU.64 UR4, c[0x0][0x358] ;  /* 0x00006b00ff0477ac */ /* 0x000e620008000a00 */
[----:B------:R-:W2:Y:S01]  /*0040*/  LDCU.64 UR6, c[0x0][0x3a8] ;  /* 0x00007500ff0677ac */ /* 0x000ea20008000a00 */
[----:B0-----:R-:W-:-:S05]  /*0050*/  IMAD.WIDE.U32 R2, R13, 0x4, R2 ;  /* 0x000000040d027825 */ /* 0x001fca00078e0002 */
[----:B-1----:R-:W2:Y:S02]  /*0060*/  LDG.E R11, desc[UR4][R2.64] ;  /* 0x00000004020b7981 */ /* 0x002ea4000c1e1900 */
[----:B--2---:R-:W-:-:S04]  /*0070*/  LOP3.LUT R0, R11, UR6, RZ, 0xc0, !PT ;  /* 0x000000060b007c12 */ /* 0x004fc8000f8ec0ff */
[----:B------:R-:W-:-:S04]  /*0080*/  SHF.R.U32.HI R0, RZ, UR7, R0 ;  /* 0x00000007ff007c19 */ /* 0x000fc80008011600 */
[----:B------:R-:W-:-:S13]  /*0090*/  ISETP.NE.AND P0, PT, R0, RZ, PT ;  /* 0x000000ff0000720c */ /* 0x000fda0003f05270 */
[----:B------:R-:W0:Y:S08]  /*00a0*/  @P0 LDC.64 R4, c[0x0][0x398] ;  /* 0x0000e600ff040b82 */ /* 0x000e300000000a00 */
[----:B------:R-:W1:Y:S08]  /*00b0*/  @P0 LDC.64 R8, c[0x0][0x390] ;  /* 0x0000e400ff080b82 */ /* 0x000e700000000a00 */
[----:B------:R-:W2:Y:S01]  /*00c0*/  @!P0 LDC.64 R6, c[0x0][0x3a0] ;  /* 0x0000e800ff068b82 */ /* 0x000ea20000000a00 */
[----:B0-----:R-:W-:-:S06]  /*00d0*/  @P0 IMAD.WIDE.U32 R4, R13, 0x4, R4 ;  /* 0x000000040d040825 */ /* 0x001fcc00078e0004 */
[----:B------:R-:W3:Y:S04]  /*00e0*/  @P0 LDG.E R5, desc[UR4][R4.64] ;  /* 0x0000000404050981 */ /* 0x000ee8000c1e1900 */
[----:B-1----:R-:W3:Y:S01]  /*00f0*/  @P0 LDG.E R8, desc[UR4][R8.64+0x4] ;  /* 0x0000040408080981 */ /* 0x002ee2000c1e1900 */
[----:B--2---:R-:W-:Y:S02]  /*0100*/  @!P0 IMAD.WIDE.U32 R2, R13, 0x4, R6 ;  /* 0x000000040d028825 */ /* 0x004fe400078e0006 */
[----:B------:R-:W0:Y:S01]  /*0110*/  LDC.64 R6, c[0x0][0x388] ;  /* 0x0000e200ff067b82 */ /* 0x000e220000000a00 */
[----:B---3--:R-:W-:-:S06]  /*0120*/  @P0 IADD3 R13, PT, PT, R8, R5, RZ ;  /* 0x00000005080d0210 */ /* 0x008fcc0007ffe0ff */
[----:B------:R-:W0:Y:S02]  /*0130*/  @!P0 LDG.E R13, desc[UR4][R2.64] ;  /* 0x00000004020d8981 */ /* 0x000e24000c1e1900 */
[----:B0-----:R-:W-:-:S05]  /*0140*/  IMAD.WIDE.U32 R6, R13, 0x4, R6 ;  /* 0x000000040d067825 */ /* 0x001fca00078e0006 */
[----:B------:R-:W-:Y:S01]  /*0150*/  STG.E desc[UR4][R6.64], R11 ;  /* 0x0000000b06007986 */ /* 0x000fe2000c101904 */
[----:B------:R-:W-:Y:S05]  /*0160*/  EXIT ;  /* 0x000000000000794d */ /* 0x000fea0003800000 */
.L_x_1:
        /* <DEDUP_REMOVED lines=9> */
.L_x_10:


//--------------------- .text._Z13Gpu_PredicatePjS_S_ii --------------------------
	.section	.text._Z13Gpu_PredicatePjS_S_ii,"ax",@progbits
	.align	128
        .global         _Z13Gpu_PredicatePjS_S_ii
        .type           _Z13Gpu_PredicatePjS_S_ii,@function
        .size           _Z13Gpu_PredicatePjS_S_ii,(.L_x_11 - _Z13Gpu_PredicatePjS_S_ii)
        .other          _Z13Gpu_PredicatePjS_S_ii,@"STO_CUDA_ENTRY STV_DEFAULT"
_Z13Gpu_PredicatePjS_S_ii:
.text._Z13Gpu_PredicatePjS_S_ii:
[----:B------:R-:W-:Y:S01]  /*0000*/  LDC R1, c[0x0][0x37c] ;  /* 0x0000df00ff017b82 */ /* 0x000fe20000000800 */
[----:B------:R-:W0:Y:S07]  /*0010*/  S2R R11, SR_TID.X ;  /* 0x00000000000b7919 */ /* 0x000e2e0000002100 */
[----:B------:R-:W0:Y:S01]  /*0020*/  LDC.64 R2, c[0x0][0x380] ;  /* 0x0000e000ff027b82 */ /* 0x000e220000000a00 */
[----:B------:R-:W1:Y:S01]  /*0030*/  LDCU.64 UR4, c[0x0][0x358] ;  /* 0x00006b00ff0477ac */ /* 0x000e620008000a00 */
[----:B------:R-:W2:Y:S06]  /*0040*/  LDCU.64 UR6, c[0x0][0x398] ;  /* 0x00007300ff0677ac */ /* 0x000eac0008000a00 */
[----:B------:R-:W3:Y:S08]  /*0050*/  LDC.64 R4, c[0x0][0x388] ;  /* 0x0000e200ff047b82 */ /* 0x000ef00000000a00 */
[----:B------:R-:W4:Y:S01]  /*0060*/  LDC.64 R6, c[0x0][0x390] ;  /* 0x0000e400ff067b82 */ /* 0x000f220000000a00 */
[----:B0-----:R-:W-:-:S06]  /*0070*/  IMAD.WIDE.U32 R2, R11, 0x4, R2 ;  /* 0x000000040b027825 */ /* 0x001fcc00078e0002 */
[----:B-1----:R-:W2:Y:S01]  /*0080*/  LDG.E R2, desc[UR4][R2.64] ;  /* 0x0000000402027981 */ /* 0x002ea2000c1e1900 */
[----:B---3--:R-:W-:-:S04]  /*0090*/  IMAD.WIDE.U32 R4, R11, 0x4, R4 ;  /* 0x000000040b047825 */ /* 0x008fc800078e0004 */
[----:B----4-:R-:W-:Y:S01]  /*00a0*/  IMAD.WIDE.U32 R6, R11, 0x4, R6 ;  /* 0x000000040b067825 */ /* 0x010fe200078e0006 */
[----:B--2---:R-:W-:-:S04]  /*00b0*/  LOP3.LUT R0, R2, UR6, RZ, 0xc0, !PT ;  /* 0x0000000602007c12 */ /* 0x004fc8000f8ec0ff */
[----:B------:R-:W-:-:S04]  /*00c0*/  SHF.R.U32.HI R9, RZ, UR7, R0 ;  /* 0x00000007ff097c19 */ /* 0x000fc80008011600 */
[----:B------:R-:W-:Y:S01]  /*00d0*/  ISETP.NE.AND P0, PT, R9, RZ, PT ;  /* 0x000000ff0900720c */ /* 0x000fe20003f05270 */
[----:B------:R-:W-:Y:S03]  /*00e0*/  STG.E desc[UR4][R4.64], R9 ;  /* 0x0000000904007986 */ /* 0x000fe6000c101904 */
[----:B------:R-:W-:-:S05]  /*00f0*/  SEL R11, RZ, 0x1, P0 ;  /* 0x00000001ff0b7807 */ /* 0x000fca0000000000 */
[----:B------:R-:W-:Y:S01]  /*0100*/  STG.E desc[UR4][R6.64], R11 ;  /* 0x0000000b06007986 */ /* 0x000fe2000c101904 */
[----:B------:R-:W-:Y:S05]  /*0110*/  EXIT ;  /* 0x000000000000794d */ /* 0x000fea0003800000 */
.L_x_2:
        /* <DEDUP_REMOVED lines=14> */
.L_x_11:


//--------------------- .text._Z10Gpu_ExScanPjS_m --------------------------
	.section	.text._Z10Gpu_ExScanPjS_m,"ax",@progbits
	.align	128
        .global         _Z10Gpu_ExScanPjS_m
        .type           _Z10Gpu_ExScanPjS_m,@function
        .size           _Z10Gpu_ExScanPjS_m,(.L_x_12 - _Z10Gpu_ExScanPjS_m)
        .other          _Z10Gpu_ExScanPjS_m,@"STO_CUDA_ENTRY STV_DEFAULT"
_Z10Gpu_ExScanPjS_m:
.text._Z10Gpu_ExScanPjS_m:
[----:B------:R-:W-:Y:S01]  /*0000*/  LDC R1, c[0x0][0x37c] ;  /* 0x0000df00ff017b82 */ /* 0x000fe20000000800 */
[----:B------:R-:W0:Y:S01]  /*0010*/  S2R R0, SR_TID.Y ;  /* 0x0000000000007919 */ /* 0x000e220000002200 */
[----:B------:R-:W0:Y:S06]  /*0020*/  LDCU UR4, c[0x0][0x360] ;  /* 0x00006c00ff0477ac */ /* 0x000e2c0008000800 */
[----:B------:R-:W1:Y:S01]  /*0030*/  LDC.64 R2, c[0x0][0x380] ;  /* 0x0000e000ff027b82 */ /* 0x000e620000000a00 */
[----:B------:R-:W0:Y:S01]  /*0040*/  S2R R5, SR_TID.X ;  /* 0x0000000000057919 */ /* 0x000e220000002100 */
[----:B------:R-:W2:Y:S01]  /*0050*/  LDCU.64 UR8, c[0x0][0x358] ;  /* 0x00006b00ff0877ac */ /* 0x000ea20008000a00 */
[----:B------:R-:W3:Y:S01]  /*0060*/  LDCU.64 UR6, c[0x0][0x390] ;  /* 0x00007200ff0677ac */ /* 0x000ee20008000a00 */
[----:B0-----:R-:W-:-:S04]  /*0070*/  IMAD R0, R0, UR4, R5 ;  /* 0x0000000400007c24 */ /* 0x001fc8000f8e0205 */
[----:B------:R-:W-:-:S04]  /*0080*/  IMAD.SHL.U32 R5, R0, 0x2, RZ ;  /* 0x0000000200057824 */ /* 0x000fc800078e00ff */
[----:B-1----:R-:W-:-:S05]  /*0090*/  IMAD.WIDE.U32 R2, R5, 0x4, R2 ;  /* 0x0000000405027825 */ /* 0x002fca00078e0002 */
[----:B--2---:R-:W2:Y:S04]  /*00a0*/  LDG.E R6, desc[UR8][R2.64] ;  /* 0x0000000802067981 */ /* 0x004ea8000c1e1900 */
[----:B------:R0:W2:Y:S01]  /*00b0*/  LDG.E R7, desc[UR8][R2.64+0x4] ;  /* 0x0000040802077981 */ /* 0x0000a2000c1e1900 */
[----:B------:R-:W1:Y:S01]  /*00c0*/  S2UR UR5, SR_CgaCtaId ;  /* 0x00000000000579c3 */ /* 0x000e620000008800 */
[----:B------:R-:W-:Y:S01]  /*00d0*/  UMOV UR4, 0x400 ;  /* 0x0000040000047882 */ /* 0x000fe20000000000 */
[----:B------:R-:W-:Y:S01]  /*00e0*/  ISETP.NE.AND P1, PT, R0, RZ, PT ;  /* 0x000000ff0000720c */ /* 0x000fe20003f25270 */
[----:B0-----:R-:W-:Y:S01]  /*00f0*/  IMAD.MOV.U32 R3, RZ, RZ, 0x1 ;  /* 0x00000001ff037424 */ /* 0x001fe200078e00ff */
[----:B------:R-:W-:-:S11]  /*0100*/  IADD3 R2, PT, PT, R5, 0x1, RZ ;  /* 0x0000000105027810 */ /* 0x000fd60007ffe0ff */
[----:B------:R-:W0:Y:S01]  /*0110*/  @!P1 LDC R10, c[0x0][0x390] ;  /* 0x0000e400ff0a9b82 */ /* 0x000e220000000800 */
[----:B-1----:R-:W-:Y:S02]  /*0120*/  ULEA UR4, UR5, UR4, 0x18 ;  /* 0x0000000405047291 */ /* 0x002fe4000f8ec0ff */
[----:B---3--:R-:W-:-:S04]  /*0130*/  USHF.R.U64 UR5, UR6, 0x1, UR7 ;  /* 0x0000000106057899 */ /* 0x008fc80008001207 */
[----:B------:R-:W-:Y:S01]  /*0140*/  LEA R4, R0, UR4, 0x3 ;  /* 0x0000000400047c11 */ /* 0x000fe2000f8e18ff */
[----:B------:R-:W-:-:S04]  /*0150*/  UISETP.GE.AND UP0, UPT, UR5, 0x1, UPT ;  /* 0x000000010500788c */ /* 0x000fc8000bf06270 */
[----:B--2---:R1:W-:Y:S01]  /*0160*/  STS.64 [R4], R6 ;  /* 0x0000000604007388 */ /* 0x0043e20000000a00 */
[----:B------:R-:W-:Y:S06]  /*0170*/  BAR.SYNC.DEFER_BLOCKING 0x0 ;  /* 0x0000000000007b1d */ /* 0x000fec0000010000 */
[----:B0-----:R-:W-:Y:S05]  /*0180*/  BRA.U !UP0, `(.L_x_3) ;  /* 0x00000001083c7547 */ /* 0x001fea000b800000 */
[----:B------:R-:W-:-:S07]  /*0190*/  IMAD.MOV.U32 R3, RZ, RZ, 0x1 ;  /* 0x00000001ff037424 */ /* 0x000fce00078e00ff */
.L_x_4:
[----:B------:R-:W-:Y:S01]  /*01a0*/  BAR.SYNC.DEFER_BLOCKING 0x0 ;  /* 0x0000000000007b1d */ /* 0x000fe20000010000 */
[----:B------:R-:W-:Y:S01]  /*01b0*/  ISETP.GE.AND P0, PT, R0, UR5, PT ;  /* 0x0000000500007c0c */ /* 0x000fe2000bf06270 */
[----:B------:R-:W-:Y:S02]  /*01c0*/  UISETP.GT.U32.AND UP0, UPT, UR5, 0x1, UPT ;  /* 0x000000010500788c */ /* 0x000fe4000bf04070 */
[----:B------:R-:W-:-:S07]  /*01d0*/  USHF.R.U32.HI UR6, URZ, 0x1, UR5 ;  /* 0x00000001ff067899 */ /* 0x000fce0008011605 */
[----:B------:R-:W-:-:S03]  /*01e0*/  UMOV UR5, UR6 ;  /* 0x0000000600057c82 */ /* 0x000fc60008000000 */
[----:B-1----:R-:W-:-:S05]  /*01f0*/  @!P0 IMAD R6, R2, R3, RZ ;  /* 0x0000000302068224 */ /* 0x002fca00078e02ff */
[----:B------:R-:W-:-:S04]  /*0200*/  @!P0 LEA R6, R6, UR4, 0x2 ;  /* 0x0000000406068c11 */ /* 0x000fc8000f8e10ff */
[C---:B0-----:R-:W-:Y:S02]  /*0210*/  @!P0 LEA R7, R3.reuse, R6, 0x2 ;  /* 0x0000000603078211 */ /* 0x041fe400078e10ff */
[----:B------:R-:W-:Y:S01]  /*0220*/  @!P0 LDS R6, [R6+-0x4] ;  /* 0xfffffc0006068984 */ /* 0x000fe20000000800 */
[----:B------:R-:W-:-:S03]  /*0230*/  SHF.L.U32 R3, R3, 0x1, RZ ;  /* 0x0000000103037819 */ /* 0x000fc600000006ff */
[----:B------:R-:W0:Y:S02]  /*0240*/  @!P0 LDS R9, [R7+-0x4] ;  /* 0xfffffc0007098984 */ /* 0x000e240000000800 */
[----:B0-----:R-:W-:-:S05]  /*0250*/  @!P0 IMAD.IADD R8, R6, 0x1, R9 ;  /* 0x0000000106088824 */ /* 0x001fca00078e0209 */
[----:B------:R0:W-:Y:S01]  /*0260*/  @!P0 STS [R7+-0x4], R8 ;  /* 0xfffffc0807008388 */ /* 0x0001e20000000800 */
[----:B------:R-:W-:Y:S05]  /*0270*/  BRA.U UP0, `(.L_x_4) ;  /* 0xfffffffd00c87547 */ /* 0x000fea000b83ffff */
.L_x_3:
[----:B------:R-:W2:Y:S01]  /*0280*/  LDCU.64 UR6, c[0x0][0x390] ;  /* 0x00007200ff0677ac */ /* 0x000ea20008000a00 */
[----:B-1----:R-:W-:-:S05]  /*0290*/  @!P1 LEA R6, R10, UR4, 0x2 ;  /* 0x000000040a069c11 */ /* 0x002fca000f8e10ff */
[----:B------:R1:W-:Y:S01]  /*02a0*/  @!P1 STS [R6+-0x4], RZ ;  /* 0xfffffcff06009388 */ /* 0x0003e20000000800 */
[----:B--2---:R-:W-:-:S04]  /*02b0*/  UISETP.GE.U32.AND UP0, UPT, UR6, 0x2, UPT ;  /* 0x000000020600788c */ /* 0x004fc8000bf06070 */
[----:B------:R-:W-:-:S09]  /*02c0*/  UISETP.GE.U32.AND.EX UP0, UPT, UR7, URZ, UPT, UP0 ;  /* 0x000000ff0700728c */ /* 0x000fd2000bf06100 */
[----:B-1----:R-:W-:Y:S05]  /*02d0*/  BRA.U !UP0, `(.L_x_5) ;  /* 0x0000000108447547 */ /* 0x002fea000b800000 */
[----:B------:R-:W1:Y:S01]  /*02e0*/  LDCU.64 UR6, c[0x0][0x390] ;  /* 0x00007200ff0677ac */ /* 0x000e620008000a00 */
[----:B------:R-:W-:-:S05]  /*02f0*/  UMOV UR5, 0x1 ;  /* 0x0000000100057882 */ /* 0x000fca0000000000 */
.L_x_6:
[----:B------:R-:W-:Y:S01]  /*0300*/  BAR.SYNC.DEFER_BLOCKING 0x0 ;  /* 0x0000000000007b1d */ /* 0x000fe20000010000 */
[----:B------:R-:W-:Y:S01]  /*0310*/  ISETP.GE.U32.AND P0, PT, R0, UR5, PT ;  /* 0x0000000500007c0c */ /* 0x000fe2000bf06070 */
[----:B------:R-:W-:Y:S01]  /*0320*/  USHF.L.U32 UR5, UR5, 0x1, URZ ;  /* 0x0000000105057899 */ /* 0x000fe200080006ff */
[----:B------:R-:W-:-:S03]  /*0330*/  SHF.R.U32.HI R3, RZ, 0x1, R3 ;  /* 0x00000001ff037819 */ /* 0x000fc60000011603 */
[----:B-1----:R-:W-:-:S04]  /*0340*/  UISETP.GE.U32.AND UP0, UPT, UR5, UR6, UPT ;  /* 0x000000060500728c */ /* 0x002fc8000bf06070 */
[----:B------:R-:W-:-:S04]  /*0350*/  UISETP.GE.U32.AND.EX UP0, UPT, URZ, UR7, UPT, UP0 ;  /* 0x00000007ff00728c */ /* 0x000fc8000bf06100 */
[----:B--2---:R-:W-:-:S05]  /*0360*/  @!P0 IMAD R6, R2, R3, RZ ;  /* 0x0000000302068224 */ /* 0x004fca00078e02ff */
[----:B------:R-:W-:-:S05]  /*0370*/  @!P0 LEA R6, R6, UR4, 0x2 ;  /* 0x0000000406068c11 */ /* 0x000fca000f8e10ff */
[----:B0-----:R-:W-:Y:S01]  /*0380*/  @!P0 IMAD R8, R3, 0x4, R6 ;  /* 0x0000000403088824 */ /* 0x001fe200078e0206 */
[----:B------:R-:W-:Y:S04]  /*0390*/  @!P0 LDS R7, [R6+-0x4] ;  /* 0xfffffc0006078984 */ /* 0x000fe80000000800 */
[----:B------:R-:W0:Y:S02]  /*03a0*/  @!P0 LDS R9, [R8+-0x4] ;  /* 0xfffffc0008098984 */ /* 0x000e240000000800 */
[----:B0-----:R-:W-:Y:S02]  /*03b0*/  @!P0 IADD3 R7, PT, PT, R7, R9, RZ ;  /* 0x0000000907078210 */ /* 0x001fe40007ffe0ff */
[----:B------:R2:W-:Y:S04]  /*03c0*/  @!P0 STS [R6+-0x4], R9 ;  /* 0xfffffc0906008388 */ /* 0x0005e80000000800 */
[----:B------:R2:W-:Y:S01]  /*03d0*/  @!P0 STS [R8+-0x4], R7 ;  /* 0xfffffc0708008388 */ /* 0x0005e20000000800 */
[----:B------:R-:W-:Y:S05]  /*03e0*/  BRA.U !UP0, `(.L_x_6) ;  /* 0xfffffffd08c47547 */ /* 0x000fea000b83ffff */
.L_x_5:
[----:B------:R-:W-:Y:S08]  /*03f0*/  BAR.SYNC.DEFER_BLOCKING 0x0 ;  /* 0x0000000000007b1d */ /* 0x000ff00000010000 */
[----:B------:R-:W1:Y:S01]  /*0400*/  LDC.64 R2, c[0x0][0x388] ;  /* 0x0000e200ff027b82 */ /* 0x000e620000000a00 */
[----:B0-2---:R-:W0:Y:S01]  /*0410*/  LDS.64 R6, [R4] ;  /* 0x0000000004067984 */ /* 0x005e220000000a00 */
[----:B-1----:R-:W-:-:S05]  /*0420*/  IMAD.WIDE.U32 R2, R5, 0x4, R2 ;  /* 0x0000000405027825 */ /* 0x002fca00078e0002 */
[----:B0-----:R-:W-:Y:S04]  /*0430*/  STG.E desc[UR8][R2.64], R6 ;  /* 0x0000000602007986 */ /* 0x001fe8000c101908 */
[----:B------:R-:W-:Y:S01]  /*0440*/  STG.E desc[UR8][R2.64+0x4], R7 ;  /* 0x0000040702007986 */ /* 0x000fe2000c101908 */
[----:B------:R-:W-:Y:S05]  /*0450*/  EXIT ;  /* 0x000000000000794d */ /* 0x000fea0003800000 */
.L_x_7:
        /* <DEDUP_REMOVED lines=10> */
.L_x_12:


//--------------------- .text._Z13Gpu_HistogramPjS_ji --------------------------
	.section	.text._Z13Gpu_HistogramPjS_ji,"ax",@progbits
	.align	128
        .global         _Z13Gpu_HistogramPjS_ji
        .type           _Z13Gpu_HistogramPjS_ji,@function
        .size           _Z13Gpu_HistogramPjS_ji,(.L_x_13 - _Z13Gpu_HistogramPjS_ji)
        .other          _Z13Gpu_HistogramPjS_ji,@"STO_CUDA_ENTRY STV_DEFAULT"
_Z13Gpu_HistogramPjS_ji:
.text._Z13Gpu_HistogramPjS_ji:
[----:B------:R-:W-:Y:S01]  /*0000*/  LDC R1, c[0x0][0x37c] ;  /* 0x0000df00ff017b82 */ /* 0x000fe20000000800 */
[----:B------:R-:W0:Y:S07]  /*0010*/  S2R R5, SR_TID.X ;  /* 0x0000000000057919 */ /* 0x000e2e0000002100 */
[----:B------:R-:W0:Y:S01]  /*0020*/  LDC.64 R2, c[0x0][0x380] ;  /* 0x0000e000ff027b82 */ /* 0x000e220000000a00 */
[----:B------:R-:W1:Y:S01]  /*0030*/  LDCU.64 UR4, c[0x0][0x358] ;  /* 0x00006b00ff0477ac */ /* 0x000e620008000a00 */
[----:B------:R-:W2:Y:S01]  /*0040*/  LDCU.64 UR6, c[0x0][0x390] ;  /* 0x00007200ff0677ac */ /* 0x000ea20008000a00 */
[----:B0-----:R-:W-:-:S05]  /*0050*/  IMAD.WIDE.U32 R2, R5, 0x4, R2 ;  /* 0x0000000405027825 */ /* 0x001fca00078e0002 */
[----:B------:R-:W0:Y:S01]  /*0060*/  LDC.64 R4, c[0x0][0x388] ;  /* 0x0000e200ff047b82 */ /* 0x000e220000000a00 */
[----:B-1----:R-:W2:Y:S01]  /*0070*/  LDG.E R2, desc[UR4][R2.64] ;  /* 0x0000000402027981 */ /* 0x002ea2000c1e1900 */
[----:B------:R-:W-:Y:S01]  /*0080*/  HFMA2 R9, -RZ, RZ, 0, 5.9604644775390625e-08 ;  /* 0x00000001ff097431 */ /* 0x000fe200000001ff */
[----:B--2---:R-:W-:-:S04]  /*0090*/  LOP3.LUT R0, R2, UR6, RZ, 0xc0, !PT ;  /* 0x0000000602007c12 */ /* 0x004fc8000f8ec0ff */
[----:B------:R-:W-:-:S05]  /*00a0*/  SHF.R.U32.HI R7, RZ, UR7, R0 ;  /* 0x00000007ff077c19 */ /* 0x000fca0008011600 */
[----:B0-----:R-:W-:-:S05]  /*00b0*/  IMAD.WIDE.U32 R4, R7, 0x4, R4 ;  /* 0x0000000407047825 */ /* 0x001fca00078e0004 */
[----:B------:R-:W-:Y:S01]  /*00c0*/  REDG.E.ADD.STRONG.GPU desc[UR4][R4.64], R9 ;  /* 0x000000090400798e */ /* 0x000fe2000c12e104 */
[----:B------:R-:W-:Y:S05]  /*00d0*/  EXIT ;  /* 0x000000000000794d */ /* 0x000fea0003800000 */
.L_x_8:
        /* <DEDUP_REMOVED lines=10> */
.L_x_13:


//--------------------- .nv.shared._ZN3cub18CUB_300001_SM_10006detail11EmptyKernelIvEEvv --------------------------
	.section	.nv.shared._ZN3cub18CUB_300001_SM_10006detail11EmptyKernelIvEEvv,"aw",@nobits
	.sectionflags	@""
	.align	16
	.zero		1024


//--------------------- .nv.shared.reserved.0     --------------------------
	.section	.nv.shared.reserved.0,"aw",@nobits
	.weak		__nv_reservedSMEM_offset_0_alias
	.size		__nv_reservedSMEM_offset_0_alias, 0, 64
	.other		__nv_reservedSMEM_offset_0_alias,@"STO_CUDA_RESERVED_SHARED STV_DEFAULT"
__nv_reservedSMEM_offset_0_alias:
	.zero		0
	.zero		64


//--------------------- .nv.global                --------------------------
	.section	.nv.global,"aw",@nobits
.nv.global:
	.type		_ZN34_INTERNAL_ef182e37_4_k_cu_efe1188f6thrust24THRUST_300001_SM_1000_NS3seqE,@object
	.size		_ZN34_INTERNAL_ef182e37_4_k_cu_efe1188f6thrust24THRUST_300001_SM_1000_NS3seqE,(_ZN34_INTERNAL_ef182e37_4_k_cu_efe1188f4cuda3std3__48in_placeE - _ZN34_INTERNAL_ef182e37_4_k_cu_efe1188f6thrust24THRUST_300001_SM_1000_NS3seqE)
_ZN34_INTERNAL_ef182e37_4_k_cu_efe1188f6thrust24THRUST_300001_SM_1000_NS3seqE:
	.zero		1
	.type		_ZN34_INTERNAL_ef182e37_4_k_cu_efe1188f4cuda3std3__48in_placeE,@object
	.size		_ZN34_INTERNAL_ef182e37_4_k_cu_efe1188f4cuda3std3__48in_placeE,(_ZN34_INTERNAL_ef182e37_4_k_cu_efe1188f4cuda3std6ranges3__45__cpo4sizeE - _ZN34_INTERNAL_ef182e37_4_k_cu_efe1188f4cuda3std3__48in_placeE)
_ZN34_INTERNAL_ef182e37_4_k_cu_efe1188f4cuda3std3__48in_placeE:
	.zero		1
	.type		_ZN34_INTERNAL_ef182e37_4_k_cu_efe1188f4cuda3std6ranges3__45__cpo4sizeE,@object
	.size		_ZN34_INTERNAL_ef182e37_4_k_cu_efe1188f4cuda3std6ranges3__45__cpo4sizeE,(_ZN34_INTERNAL_ef182e37_4_k_cu_efe1188f6thrust24THRUST_300001_SM_1000_NS12placeholders2_3E - _ZN34_INTERNAL_ef182e37_4_k_cu_efe1188f4cuda3std6ranges3__45__cpo4sizeE)
_ZN34_INTERNAL_ef182e37_4_k_cu_efe1188f4cuda3std6ranges3__45__cpo4sizeE:
	.zero		1
	.type		_ZN34_INTERNAL_ef182e37_4_k_cu_efe1188f6thrust24THRUST_300001_SM_1000_NS12placeholders2_3E,@object
	.size		_ZN34_INTERNAL_ef182e37_4_k_cu_efe1188f6thrust24THRUST_300001_SM_1000_NS12placeholders2_3E,(_ZN34_INTERNAL_ef182e37_4_k_cu_efe1188f4cuda3std3__45__cpo6cbeginE - _ZN34_INTERNAL_ef182e37_4_k_cu_efe1188f6thrust24THRUST_300001_SM_1000_NS12placeholders2_3E)
_ZN34_INTERNAL_ef182e37_4_k_cu_efe1188f6thrust24THRUST_300001_SM_1000_NS12placeholders2_3E:
	.zero		1
	.type		_ZN34_INTERNAL_ef182e37_4_k_cu_efe1188f4cuda3std3__45__cpo6cbeginE,@object
	.size		_ZN34_INTERNAL_ef182e37_4_k_cu_efe1188f4cuda3std3__45__cpo6cbeginE,(_ZN34_INTERNAL_ef182e37_4_k_cu_efe1188f4cuda3std6ranges3__45__cpo6cbeginE - _ZN34_INTERNAL_ef182e37_4_k_cu_efe1188f4cuda3std3__45__cpo6cbeginE)
_ZN34_INTERNAL_ef182e37_4_k_cu_efe1188f4cuda3std3__45__cpo6cbeginE:
	.zero		1
	.type		_ZN34_INTERNAL_ef182e37_4_k_cu_efe1188f4cuda3std6ranges3__45__cpo6cbeginE,@object
	.size		_ZN34_INTERNAL_ef182e37_4_k_cu_efe1188f4cuda3std6ranges3__45__cpo6cbeginE,(_ZN34_INTERNAL_ef182e37_4_k_cu_efe1188f6thrust24THRUST_300001_SM_1000_NS12placeholders2_7E - _ZN34_INTERNAL_ef182e37_4_k_cu_efe1188f4cuda3std6ranges3__45__cpo6cbeginE)
_ZN34_INTERNAL_ef182e37_4_k_cu_efe1188f4cuda3std6ranges3__45__cpo6cbeginE:
	.zero		1
	.type		_ZN34_INTERNAL_ef182e37_4_k_cu_efe1188f6thrust24THRUST_300001_SM_1000_NS12placeholders2_7E,@object
	.size		_ZN34_INTERNAL_ef182e37_4_k_cu_efe1188f6thrust24THRUST_300001_SM_1000_NS12placeholders2_7E,(_ZN34_INTERNAL_ef182e37_4_k_cu_efe1188f4cuda3std3__45__cpo7crbeginE - _ZN34_INTERNAL_ef182e37_4_k_cu_efe1188f6thrust24THRUST_300001_SM_1000_NS12placeholders2_7E)
_ZN34_INTERNAL_ef182e37_4_k_cu_efe1188f6thrust24THRUST_300001_SM_1000_NS12placeholders2_7E:
	.zero		1
	.type		_ZN34_INTERNAL_ef182e37_4_k_cu_efe1188f4cuda3std3__45__cpo7crbeginE,@object
	.size		_ZN34_INTERNAL_ef182e37_4_k_cu_efe1188f4cuda3std3__45__cpo7crbeginE,(_ZN34_INTERNAL_ef182e37_4_k_cu_efe1188f4cuda3std6ranges3__45__cpo4nextE - _ZN34_INTERNAL_ef182e37_4_k_cu_efe1188f4cuda3std3__45__cpo7crbeginE)
_ZN34_INTERNAL_ef182e37_4_k_cu_efe1188f4cuda3std3__45__cpo7crbeginE:
	.zero		1
	.type		_ZN34_INTERNAL_ef182e37_4_k_cu_efe1188f4cuda3std6ranges3__45__cpo4nextE,@object
	.size		_ZN34_INTERNAL_ef182e37_4_k_cu_efe1188f4cuda3std6ranges3__45__cpo4nextE,(_ZN34_INTERNAL_ef182e37_4_k_cu_efe1188f4cuda3std6ranges3__45__cpo4swapE - _ZN34_INTERNAL_ef182e37_4_k_cu_efe1188f4cuda3std6ranges3__45__cpo4nextE)
_ZN34_INTERNAL_ef182e37_4_k_cu_efe1188f4cuda3std6ranges3__45__cpo4nextE:
	.zero		1
	.type		_ZN34_INTERNAL_ef182e37_4_k_cu_efe1188f4cuda3std6ranges3__45__cpo4swapE,@object
	.size		_ZN34_INTERNAL_ef182e37_4_k_cu_efe1188f4cuda3std6ranges3__45__cpo4swapE,(_ZN34_INTERNAL_ef182e37_4_k_cu_efe1188f6thrust24THRUST_300001_SM_1000_NS8cuda_cub10par_nosyncE - _ZN34_INTERNAL_ef182e37_4_k_cu_efe1188f4cuda3std6ranges3__45__cpo4swapE)
_ZN34_INTERNAL_ef182e37_4_k_cu_efe1188f4cuda3std6ranges3__45__cpo4swapE:
	.zero		1
	.type		_ZN34_INTERNAL_ef182e37_4_k_cu_efe1188f6thrust24THRUST_300001_SM_1000_NS8cuda_cub10par_nosyncE,@object
	.size		_ZN34_INTERNAL_ef182e37_4_k_cu_efe1188f6thrust24THRUST_300001_SM_1000_NS8cuda_cub10par_nosyncE,(_ZN34_INTERNAL_ef182e37_4_k_cu_efe1188f6thrust24THRUST_300001_SM_1000_NS12placeholders2_9E - _ZN34_INTERNAL_ef182e37_4_k_cu_efe1188f6thrust24THRUST_300001_SM_1000_NS8cuda_cub10par_nosyncE)
_ZN34_INTERNAL_ef182e37_4_k_cu_efe1188f6thrust24THRUST_300001_SM_1000_NS8cuda_cub10par_nosyncE:
	.zero		1
	.type		_ZN34_INTERNAL_ef182e37_4_k_cu_efe1188f6thrust24THRUST_300001_SM_1000_NS12placeholders2_9E,@object
	.size		_ZN34_INTERNAL_ef182e37_4_k_cu_efe1188f6thrust24THRUST_300001_SM_1000_NS12placeholders2_9E,(_ZN34_INTERNAL_ef182e37_4_k_cu_efe1188f4cuda3std3__436_GLOBAL__N__ef182e37_4_k_cu_efe1188f6ignoreE - _ZN34_INTERNAL_ef182e37_4_k_cu_efe1188f6thrust24THRUST_300001_SM_1000_NS12placeholders2_9E)
_ZN34_INTERNAL_ef182e37_4_k_cu_efe1188f6thrust24THRUST_300001_SM_1000_NS12placeholders2_9E:
	.zero		1
	.type		_ZN34_INTERNAL_ef182e37_4_k_cu_efe1188f4cuda3std3__436_GLOBAL__N__ef182e37_4_k_cu_efe1188f6ignoreE,@object
	.size		_ZN34_INTERNAL_ef182e37_4_k_cu_efe1188f4cuda3std3__436_GLOBAL__N__ef182e37_4_k_cu_efe1188f6ignoreE,(_ZN34_INTERNAL_ef182e37_4_k_cu_efe1188f4cuda3std6ranges3__45__cpo4dataE - _ZN34_INTERNAL_ef182e37_4_k_cu_efe1188f4cuda3std3__436_GLOBAL__N__ef182e37_4_k_cu_efe1188f6ignoreE)
_ZN34_INTERNAL_ef182e37_4_k_cu_efe1188f4cuda3std3__436_GLOBAL__N__ef182e37_4_k_cu_efe1188f6ignoreE:
	.zero		1
	.type		_ZN34_INTERNAL_ef182e37_4_k_cu_efe1188f4cuda3std6ranges3__45__cpo4dataE,@object
	.size		_ZN34_INTERNAL_ef182e37_4_k_cu_efe1188f4cuda3std6ranges3__45__cpo4dataE,(_ZN34_INTERNAL_ef182e37_4_k_cu_efe1188f6thrust24THRUST_300001_SM_1000_NS12placeholders2_1E - _ZN34_INTERNAL_ef182e37_4_k_cu_efe1188f4cuda3std6ranges3__45__cpo4dataE)
_ZN34_INTERNAL_ef182e37_4_k_cu_efe1188f4cuda3std6ranges3__45__cpo4dataE:
	.zero		1
	.type		_ZN34_INTERNAL_ef182e37_4_k_cu_efe1188f6thrust24THRUST_300001_SM_1000_NS12placeholders2_1E,@object
	.size		_ZN34_INTERNAL_ef182e37_4_k_cu_efe1188f6thrust24THRUST_300001_SM_1000_NS12placeholders2_1E,(_ZN34_INTERNAL_ef182e37_4_k_cu_efe1188f4cuda3std3__45__cpo5beginE - _ZN34_INTERNAL_ef182e37_4_k_cu_efe1188f6thrust24THRUST_300001_SM_1000_NS12placeholders2_1E)
_ZN34_INTERNAL_ef182e37_4_k_cu_efe1188f6thrust24THRUST_300001_SM_1000_NS12placeholders2_1E:
	.zero		1
	.type		_ZN34_INTERNAL_ef182e37_4_k_cu_efe1188f4cuda3std3__45__cpo5beginE,@object
	.size		_ZN34_INTERNAL_ef182e37_4_k_cu_efe1188f4cuda3std3__45__cpo5beginE,(_ZN34_INTERNAL_ef182e37_4_k_cu_efe1188f4cuda3std6ranges3__45__cpo5beginE - _ZN34_INTERNAL_ef182e37_4_k_cu_efe1188f4cuda3std3__45__cpo5beginE)
_ZN34_INTERNAL_ef182e37_4_k_cu_efe1188f4cuda3std3__45__cpo5beginE:
	.zero		1
	.type		_ZN34_INTERNAL_ef182e37_4_k_cu_efe1188f4cuda3std6ranges3__45__cpo5beginE,@object
	.size		_ZN34_INTERNAL_ef182e37_4_k_cu_efe1188f4cuda3std6ranges3__45__cpo5beginE,(_ZN34_INTERNAL_ef182e37_4_k_cu_efe1188f6thrust24THRUST_300001_SM_1000_NS12placeholders2_5E - _ZN34_INTERNAL_ef182e37_4_k_cu_efe1188f4cuda3std6ranges3__45__cpo5beginE)
_ZN34_INTERNAL_ef182e37_4_k_cu_efe1188f4cuda3std6ranges3__45__cpo5beginE:
	.zero		1
	.type		_ZN34_INTERNAL_ef182e37_4_k_cu_efe1188f6thrust24THRUST_300001_SM_1000_NS12placeholders2_5E,@object
	.size		_ZN34_INTERNAL_ef182e37_4_k_cu_efe1188f6thrust24THRUST_300001_SM_1000_NS12placeholders2_5E,(_ZN34_INTERNAL_ef182e37_4_k_cu_efe1188f4cuda3std3__45__cpo6rbeginE - _ZN34_INTERNAL_ef182e37_4_k_cu_efe1188f6thrust24THRUST_300001_SM_1000_NS12placeholders2_5E)
_ZN34_INTERNAL_ef182e37_4_k_cu_efe1188f6thrust24THRUST_300001_SM_1000_NS12placeholders2_5E:
	.zero		1
	.type		_ZN34_INTERNAL_ef182e37_4_k_cu_efe1188f4cuda3std3__45__cpo6rbeginE,@object
	.size		_ZN34_INTERNAL_ef182e37_4_k_cu_efe1188f4cuda3std3__45__cpo6rbeginE,(_ZN34_INTERNAL_ef182e37_4_k_cu_efe1188f4cuda3std6ranges3__45__cpo7advanceE - _ZN34_INTERNAL_ef182e37_4_k_cu_efe1188f4cuda3std3__45__cpo6rbeginE)
_ZN34_INTERNAL_ef182e37_4_k_cu_efe1188f4cuda3std3__45__cpo6rbeginE:
	.zero		1
	.type		_ZN34_INTERNAL_ef182e37_4_k_cu_efe1188f4cuda3std6ranges3__45__cpo7advanceE,@object
	.size		_ZN34_INTERNAL_ef182e37_4_k_cu_efe1188f4cuda3std6ranges3__45__cpo7advanceE,(_ZN34_INTERNAL_ef182e37_4_k_cu_efe1188f4cuda3std3__47nulloptE - _ZN34_INTERNAL_ef182e37_4_k_cu_efe1188f4cuda3std6ranges3__45__cpo7advanceE)
_ZN34_INTERNAL_ef182e37_4_k_cu_efe1188f4cuda3std6ranges3__45__cpo7advanceE:
	.zero		1
	.type		_ZN34_INTERNAL_ef182e37_4_k_cu_efe1188f4cuda3std3__47nulloptE,@object
	.size		_ZN34_INTERNAL_ef182e37_4_k_cu_efe1188f4cuda3std3__47nulloptE,(_ZN34_INTERNAL_ef182e37_4_k_cu_efe1188f4cuda3std6ranges3__45__cpo8distanceE - _ZN34_INTERNAL_ef182e37_4_k_cu_efe1188f4cuda3std3__47nulloptE)
_ZN34_INTERNAL_ef182e37_4_k_cu_efe1188f4cuda3std3__47nulloptE:
	.zero		1
	.type		_ZN34_INTERNAL_ef182e37_4_k_cu_efe1188f4cuda3std6ranges3__45__cpo8distanceE,@object
	.size		_ZN34_INTERNAL_ef182e37_4_k_cu_efe1188f4cuda3std6ranges3__45__cpo8distanceE,(_ZN34_INTERNAL_ef182e37_4_k_cu_efe1188f6thrust24THRUST_300001_SM_1000_NS12placeholders3_10E - _ZN34_INTERNAL_ef182e37_4_k_cu_efe1188f4cuda3std6ranges3__45__cpo8distanceE)
_ZN34_INTERNAL_ef182e37_4_k_cu_efe1188f4cuda3std6ranges3__45__cpo8distanceE:
	.zero		1
	.type		_ZN34_INTERNAL_ef182e37_4_k_cu_efe1188f6thrust24THRUST_300001_SM_1000_NS12placeholders3_10E,@object
	.size		_ZN34_INTERNAL_ef182e37_4_k_cu_efe1188f6thrust24THRUST_300001_SM_1000_NS12placeholders3_10E,(_ZN34_INTERNAL_ef182e37_4_k_cu_efe1188f4cuda3std3__419piecewise_constructE - _ZN34_INTERNAL_ef182e37_4_k_cu_efe1188f6thrust24THRUST_300001_SM_1000_NS12placeholders3_10E)
_ZN34_INTERNAL_ef182e37_4_k_cu_efe1188f6thrust24THRUST_300001_SM_1000_NS12placeholders3_10E:
	.zero		1
	.type		_ZN34_INTERNAL_ef182e37_4_k_cu_efe1188f4cuda3std3__419piecewise_constructE,@object
	.size		_ZN34_INTERNAL_ef182e37_4_k_cu_efe1188f4cuda3std3__419piecewise_constructE,(_ZN34_INTERNAL_ef182e37_4_k_cu_efe1188f4cuda3std6ranges3__45__cpo5cdataE - _ZN34_INTERNAL_ef182e37_4_k_cu_efe1188f4cuda3std3__419piecewise_constructE)
_ZN34_INTERNAL_ef182e37_4_k_cu_efe1188f4cuda3std3__419piecewise_constructE:
	.zero		1
	.type		_ZN34_INTERNAL_ef182e37_4_k_cu_efe1188f4cuda3std6ranges3__45__cpo5cdataE,@object
	.size		_ZN34_INTERNAL_ef182e37_4_k_cu_efe1188f4cuda3std6ranges3__45__cpo5cdataE,(_ZN34_INTERNAL_ef182e37_4_k_cu_efe1188f6thrust24THRUST_300001_SM_1000_NS12placeholders2_2E - _ZN34_INTERNAL_ef182e37_4_k_cu_efe1188f4cuda3std6ranges3__45__cpo5cdataE)
_ZN34_INTERNAL_ef182e37_4_k_cu_efe1188f4cuda3std6ranges3__45__cpo5cdataE:
	.zero		1
	.type		_ZN34_INTERNAL_ef182e37_4_k_cu_efe1188f6thrust24THRUST_300001_SM_1000_NS12placeholders2_2E,@object
	.size		_ZN34_INTERNAL_ef182e37_4_k_cu_efe1188f6thrust24THRUST_300001_SM_1000_NS12placeholders2_2E,(_ZN34_INTERNAL_ef182e37_4_k_cu_efe1188f4cuda3std3__45__cpo3endE - _ZN34_INTERNAL_ef182e37_4_k_cu_efe1188f6thrust24THRUST_300001_SM_1000_NS12placeholders2_2E)
_ZN34_INTERNAL_ef182e37_4_k_cu_efe1188f6thrust24THRUST_300001_SM_1000_NS12placeholders2_2E:
	.zero		1
	.type		_ZN34_INTERNAL_ef182e37_4_k_cu_efe1188f4cuda3std3__45__cpo3endE,@object
	.size		_ZN34_INTERNAL_ef182e37_4_k_cu_efe1188f4cuda3std3__45__cpo3endE,(_ZN34_INTERNAL_ef182e37_4_k_cu_efe1188f4cuda3std6ranges3__45__cpo3endE - _ZN34_INTERNAL_ef182e37_4_k_cu_efe1188f4cuda3std3__45__cpo3endE)
_ZN34_INTERNAL_ef182e37_4_k_cu_efe1188f4cuda3std3__45__cpo3endE:
	.zero		1
	.type		_ZN34_INTERNAL_ef182e37_4_k_cu_efe1188f4cuda3std6ranges3__45__cpo3endE,@object
	.size		_ZN34_INTERNAL_ef182e37_4_k_cu_efe1188f4cuda3std6ranges3__45__cpo3endE,(_ZN34_INTERNAL_ef182e37_4_k_cu_efe1188f6thrust24THRUST_300001_SM_1000_NS12placeholders2_6E - _ZN34_INTERNAL_ef182e37_4_k_cu_efe1188f4cuda3std6ranges3__45__cpo3endE)
_ZN34_INTERNAL_ef182e37_4_k_cu_efe1188f4cuda3std6ranges3__45__cpo3endE:
	.zero		1
	.type		_ZN34_INTERNAL_ef182e37_4_k_cu_efe1188f6thrust24THRUST_300001_SM_1000_NS12placeholders2_6E,@object
	.size		_ZN34_INTERNAL_ef182e37_4_k_cu_efe1188f6thrust24THRUST_300001_SM_1000_NS12placeholders2_6E,(_ZN34_INTERNAL_ef182e37_4_k_cu_efe1188f4cuda3std3__45__cpo4rendE - _ZN34_INTERNAL_ef182e37_4_k_cu_efe1188f6thrust24THRUST_300001_SM_1000_NS12placeholders2_6E)
_ZN34_INTERNAL_ef182e37_4_k_cu_efe1188f6thrust24THRUST_300001_SM_1000_NS12placeholders2_6E:
	.zero		1
	.type		_ZN34_INTERNAL_ef182e37_4_k_cu_efe1188f4cuda3std3__45__cpo4rendE,@object
	.size		_ZN34_INTERNAL_ef182e37_4_k_cu_efe1188f4cuda3std3__45__cpo4rendE,(_ZN34_INTERNAL_ef182e37_4_k_cu_efe1188f4cuda3std6ranges3__45__cpo9iter_swapE - _ZN34_INTERNAL_ef182e37_4_k_cu_efe1188f4cuda3std3__45__cpo4rendE)
_ZN34_INTERNAL_ef182e37_4_k_cu_efe1188f4cuda3std3__45__cpo4rendE:
	.zero		1
	.type		_ZN34_INTERNAL_ef182e37_4_k_cu_efe1188f4cuda3std6ranges3__45__cpo9iter_swapE,@object
	.size		_ZN34_INTERNAL_ef182e37_4_k_cu_efe1188f4cuda3std6ranges3__45__cpo9iter_swapE,(_ZN34_INTERNAL_ef182e37_4_k_cu_efe1188f4cuda3std3__48unexpectE - _ZN34_INTERNAL_ef182e37_4_k_cu_efe1188f4cuda3std6ranges3__45__cpo9iter_swapE)
_ZN34_INTERNAL_ef182e37_4_k_cu_efe1188f4cuda3std6ranges3__45__cpo9iter_swapE:
	.zero		1
	.type		_ZN34_INTERNAL_ef182e37_4_k_cu_efe1188f4cuda3std3__48unexpectE,@object
	.size		_ZN34_INTERNAL_ef182e37_4_k_cu_efe1188f4cuda3std3__48unexpectE,(_ZN34_INTERNAL_ef182e37_4_k_cu_efe1188f6thrust24THRUST_300001_SM_1000_NS8cuda_cub3parE - _ZN34_INTERNAL_ef182e37_4_k_cu_efe1188f4cuda3std3__48unexpectE)
_ZN34_INTERNAL_ef182e37_4_k_cu_efe1188f4cuda3std3__48unexpectE:
	.zero		1
	.type		_ZN34_INTERNAL_ef182e37_4_k_cu_efe1188f6thrust24THRUST_300001_SM_1000_NS8cuda_cub3parE,@object
	.size		_ZN34_INTERNAL_ef182e37_4_k_cu_efe1188f6thrust24THRUST_300001_SM_1000_NS8cuda_cub3parE,(_ZN34_INTERNAL_ef182e37_4_k_cu_efe1188f6thrust24THRUST_300001_SM_1000_NS12placeholders2_4E - _ZN34_INTERNAL_ef182e37_4_k_cu_efe1188f6thrust24THRUST_300001_SM_1000_NS8cuda_cub3parE)
_ZN34_INTERNAL_ef182e37_4_k_cu_efe1188f6thrust24THRUST_300001_SM_1000_NS8cuda_cub3parE:
	.zero		1
	.type		_ZN34_INTERNAL_ef182e37_4_k_cu_efe1188f6thrust24THRUST_300001_SM_1000_NS12placeholders2_4E,@object
	.size		_ZN34_INTERNAL_ef182e37_4_k_cu_efe1188f6thrust24THRUST_300001_SM_1000_NS12placeholders2_4E,(_ZN34_INTERNAL_ef182e37_4_k_cu_efe1188f4cuda3std3__45__cpo4cendE - _ZN34_INTERNAL_ef182e37_4_k_cu_efe1188f6thrust24THRUST_300001_SM_1000_NS12placeholders2_4E)
_ZN34_INTERNAL_ef182e37_4_k_cu_efe1188f6thrust24THRUST_300001_SM_1000_NS12placeholders2_4E:
	.zero		1
	.type		_ZN34_INTERNAL_ef182e37_4_k_cu_efe1188f4cuda3std3__45__cpo4cendE,@object
	.size		_ZN34_INTERNAL_ef182e37_4_k_cu_efe1188f4cuda3std3__45__cpo4cendE,(_ZN34_INTERNAL_ef182e37_4_k_cu_efe1188f4cuda3std6ranges3__45__cpo4cendE - _ZN34_INTERNAL_ef182e37_4_k_cu_efe1188f4cuda3std3__45__cpo4cendE)
_ZN34_INTERNAL_ef182e37_4_k_cu_efe1188f4cuda3std3__45__cpo4cendE:
	.zero		1
	.type		_ZN34_INTERNAL_ef182e37_4_k_cu_efe1188f4cuda3std6ranges3__45__cpo4cendE,@object
	.size		_ZN34_INTERNAL_ef182e37_4_k_cu_efe1188f4cuda3std6ranges3__45__cpo4cendE,(_ZN34_INTERNAL_ef182e37_4_k_cu_efe1188f4cuda3std3__420unreachable_sentinelE - _ZN34_INTERNAL_ef182e37_4_k_cu_efe1188f4cuda3std6ranges3__45__cpo4cendE)
_ZN34_INTERNAL_ef182e37_4_k_cu_efe1188f4cuda3std6ranges3__45__cpo4cendE:
	.zero		1
	.type		_ZN34_INTERNAL_ef182e37_4_k_cu_efe1188f4cuda3std3__420unreachable_sentinelE,@object
	.size		_ZN34_INTERNAL_ef182e37_4_k_cu_efe1188f4cuda3std3__420unreachable_sentinelE,(_ZN34_INTERNAL_ef182e37_4_k_cu_efe1188f4cuda3std6ranges3__45__cpo5ssizeE - _ZN34_INTERNAL_ef182e37_4_k_cu_efe1188f4cuda3std3__420unreachable_sentinelE)
_ZN34_INTERNAL_ef182e37_4_k_cu_efe1188f4cuda3std3__420unreachable_sentinelE:
	.zero		1
	.type		_ZN34_INTERNAL_ef182e37_4_k_cu_efe1188f4cuda3std6ranges3__45__cpo5ssizeE,@object
	.size		_ZN34_INTERNAL_ef182e37_4_k_cu_efe1188f4cuda3std6ranges3__45__cpo5ssizeE,(_ZN34_INTERNAL_ef182e37_4_k_cu_efe1188f6thrust24THRUST_300001_SM_1000_NS12placeholders2_8E - _ZN34_INTERNAL_ef182e37_4_k_cu_efe1188f4cuda3std6ranges3__45__cpo5ssizeE)
_ZN34_INTERNAL_ef182e37_4_k_cu_efe1188f4cuda3std6ranges3__45__cpo5ssizeE:
	.zero		1
	.type		_ZN34_INTERNAL_ef182e37_4_k_cu_efe1188f6thrust24THRUST_300001_SM_1000_NS12placeholders2_8E,@object
	.size		_ZN34_INTERNAL_ef182e37_4_k_cu_efe1188f6thrust24THRUST_300001_SM_1000_NS12placeholders2_8E,(_ZN34_INTERNAL_ef182e37_4_k_cu_efe1188f4cuda3std3__45__cpo5crendE - _ZN34_INTERNAL_ef182e37_4_k_cu_efe1188f6thrust24THRUST_300001_SM_1000_NS12placeholders2_8E)
_ZN34_INTERNAL_ef182e37_4_k_cu_efe1188f6thrust24THRUST_300001_SM_1000_NS12placeholders2_8E:
	.zero		1
	.type		_ZN34_INTERNAL_ef182e37_4_k_cu_efe1188f4cuda3std3__45__cpo5crendE,@object
	.size		_ZN34_INTERNAL_ef182e37_4_k_cu_efe1188f4cuda3std3__45__cpo5crendE,(_ZN34_INTERNAL_ef182e37_4_k_cu_efe1188f4cuda3std6ranges3__45__cpo4prevE - _ZN34_INTERNAL_ef182e37_4_k_cu_efe1188f4cuda3std3__45__cpo5crendE)
_ZN34_INTERNAL_ef182e37_4_k_cu_efe1188f4cuda3std3__45__cpo5crendE:
	.zero		1
	.type		_ZN34_INTERNAL_ef182e37_4_k_cu_efe1188f4cuda3std6ranges3__45__cpo4prevE,@object
	.size		_ZN34_INTERNAL_ef182e37_4_k_cu_efe1188f4cuda3std6ranges3__45__cpo4prevE,(_ZN34_INTERNAL_ef182e37_4_k_cu_efe1188f4cuda3std6ranges3__45__cpo9iter_moveE - _ZN34_INTERNAL_ef182e37_4_k_cu_efe1188f4cuda3std6ranges3__45__cpo4prevE)
_ZN34_INTERNAL_ef182e37_4_k_cu_efe1188f4cuda3std6ranges3__45__cpo4prevE:
	.zero		1
	.type		_ZN34_INTERNAL_ef182e37_4_k_cu_efe1188f4cuda3std6ranges3__45__cpo9iter_moveE,@object
	.size		_ZN34_INTERNAL_ef182e37_4_k_cu_efe1188f4cuda3std6ranges3__45__cpo9iter_moveE,(_ZN34_INTERNAL_ef182e37_4_k_cu_efe1188f6thrust24THRUST_300001_SM_1000_NS6system6detail10sequential3seqE - _ZN34_INTERNAL_ef182e37_4_k_cu_efe1188f4cuda3std6ranges3__45__cpo9iter_moveE)
_ZN34_INTERNAL_ef182e37_4_k_cu_efe1188f4cuda3std6ranges3__45__cpo9iter_moveE:
	.zero		1
	.type		_ZN34_INTERNAL_ef182e37_4_k_cu_efe1188f6thrust24THRUST_300001_SM_1000_NS6system6detail10sequential3seqE,@object
	.size		_ZN34_INTERNAL_ef182e37_4_k_cu_efe1188f6thrust24THRUST_300001_SM_1000_NS6system6detail10sequential3seqE,(.L_31 - _ZN34_INTERNAL_ef182e37_4_k_cu_efe1188f6thrust24THRUST_300001_SM_1000_NS6system6detail10sequential3seqE)
_ZN34_INTERNAL_ef182e37_4_k_cu_efe1188f6thrust24THRUST_300001_SM_1000_NS6system6detail10sequential3seqE:
	.zero		1
.L_31:


//--------------------- .nv.shared._Z11Gpu_MappingPjS_S_S_S_ii --------------------------
	.section	.nv.shared._Z11Gpu_MappingPjS_S_S_S_ii,"aw",@nobits
	.sectionflags	@""
	.align	16
	.zero		1024


//--------------------- .nv.shared._Z13Gpu_PredicatePjS_S_ii --------------------------
	.section	.nv.shared._Z13Gpu_PredicatePjS_S_ii,"aw",@nobits
	.sectionflags	@""
	.align	16
	.zero		1024


//--------------------- .nv.shared._Z10Gpu_ExScanPjS_m --------------------------
	.section	.nv.shared._Z10Gpu_ExScanPjS_m,"aw",@nobits
	.sectionflags	@""
	.align	16
	.zero		1024


//--------------------- .nv.shared._Z13Gpu_HistogramPjS_ji --------------------------
	.section	.nv.shared._Z13Gpu_HistogramPjS_ji,"aw",@nobits
	.sectionflags	@""
	.align	16
	.zero		1024


//--------------------- .nv.constant0._ZN3cub18CUB_300001_SM_10006detail11EmptyKernelIvEEvv --------------------------
	.section	.nv.constant0._ZN3cub18CUB_300001_SM_10006detail11EmptyKernelIvEEvv,"a",@progbits
	.sectionflags	@""
	.align	4
.nv.constant0._ZN3cub18CUB_300001_SM_10006detail11EmptyKernelIvEEvv:
	.zero		896


//--------------------- .nv.constant0._Z11Gpu_MappingPjS_S_S_S_ii --------------------------
	.section	.nv.constant0._Z11Gpu_MappingPjS_S_S_S_ii,"a",@progbits
	.sectionflags	@""
	.align	4
.nv.constant0._Z11Gpu_MappingPjS_S_S_S_ii:
	.zero		944


//--------------------- .nv.constant0._Z13Gpu_PredicatePjS_S_ii --------------------------
	.section	.nv.constant0._Z13Gpu_PredicatePjS_S_ii,"a",@progbits
	.sectionflags	@""
	.align	4
.nv.constant0._Z13Gpu_PredicatePjS_S_ii:
	.zero		928


//--------------------- .nv.constant0._Z10Gpu_ExScanPjS_m --------------------------
	.section	.nv.constant0._Z10Gpu_ExScanPjS_m,"a",@progbits
	.sectionflags	@""
	.align	4
.nv.constant0._Z10Gpu_ExScanPjS_m:
	.zero		920


//--------------------- .nv.constant0._Z13Gpu_HistogramPjS_ji --------------------------
	.section	.nv.constant0._Z13Gpu_HistogramPjS_ji,"a",@progbits
	.sectionflags	@""
	.align	4
.nv.constant0._Z13Gpu_HistogramPjS_ji:
	.zero		920


//--------------------- SYMBOLS --------------------------

	.type		.nv.reservedSmem.offset0,@object
	.size		.nv.reservedSmem.offset0,0x4
	.type		.nv.reservedSmem.cap,@object
	.size		.nv.reservedSmem.cap,0x4
